def matmul_kernel(
    a_ptr,
    b_ptr,
    c_ptr,
    M,
    N,
    K,
    stride_am,
    stride_ak,
    stride_bk,
    stride_bn,
    stride_cm,
    stride_cn,
    BLOCK_M: tl.constexpr,
    BLOCK_N: tl.constexpr,
    BLOCK_K: tl.constexpr,
    GROUP_M: tl.constexpr,
):
    pid = tl.program_id(axis=0)
    num_pid_m = tl.cdiv(M, BLOCK_M)
    num_pid_n = tl.cdiv(N, BLOCK_N)
    num_pid_in_group = GROUP_M * num_pid_n
    group_id = pid // num_pid_in_group
    first_pid_m = group_id * GROUP_M
    group_size_m = min(num_pid_m - first_pid_m, GROUP_M)
    pid_m = first_pid_m + ((pid % num_pid_in_group) % group_size_m)
    pid_n = (pid % num_pid_in_group) // group_size_m

    offs_am = (pid_m * BLOCK_M + tl.arange(0, BLOCK_M)) % M
    offs_bn = (pid_n * BLOCK_N + tl.arange(0, BLOCK_N)) % N
    offs_k = tl.arange(0, BLOCK_K)
    a_ptrs = a_ptr + offs_am[:, None] * stride_am + offs_k[None, :] * stride_ak
    b_ptrs = b_ptr + offs_k[:, None] * stride_bk + offs_bn[None, :] * stride_bn

    acc = tl.zeros((BLOCK_M, BLOCK_N), dtype=tl.float32)
    for kk in range(0, tl.cdiv(K, BLOCK_K)):
        a = tl.load(a_ptrs, mask=offs_k[None, :] < K - kk * BLOCK_K, other=0.0)
        b = tl.load(b_ptrs, mask=offs_k[:, None] < K - kk * BLOCK_K, other=0.0)
        acc = tl.dot(a, b, acc)
        a_ptrs += BLOCK_K * stride_ak
        b_ptrs += BLOCK_K * stride_bk

    c = acc.to(c_ptr.dtype.element_ty)
    offs_cm = pid_m * BLOCK_M + tl.arange(0, BLOCK_M)
    offs_cn = pid_n * BLOCK_N + tl.arange(0, BLOCK_N)
    c_ptrs = c_ptr + offs_cm[:, None] * stride_cm + offs_cn[None, :] * stride_cn
    mask = (offs_cm[:, None] < M) & (offs_cn[None, :] < N)
    tl.store(c_ptrs, c, mask=mask)

# config = {"BLOCK_K": 128, "BLOCK_M": 32, "BLOCK_N": 64, "GROUP_M": 8, "arch": "sm_100", "dtype": "fp8e4m3", "num_ctas": 1, "num_stages": 2, "num_warps": 4}
# arch = sm_100


// ===== COMPILED SASS (sm_100a) =====

	.target	sm_100a

	.elftype	@"ET_EXEC"


//--------------------- .note.nv.tkinfo           --------------------------
	.section	.note.nv.tkinfo,"",@"SHT_NOTE"
	.sectionflags	@"SHF_NOTE_NV_TKINFO"
	.tkinfo
        /*0018*/ 	.word	0x00000081
        /*0030*/ 	.string	""
        /*0030*/ 	.string	"ptxas-blackwell"
        /*0030*/ 	.string	"Cuda compilation tools, release 12.9, V12.9.86"
        /*0030*/ 	.string	"Build cuda_12.9.r12.9/compiler.36037853_0"
        /*0030*/ 	.string	"-v  -suppress-debug-info  -lineinfo  -arch sm_100a "



//--------------------- .note.nv.cuver            --------------------------
	.section	.note.nv.cuver,"",@"SHT_NOTE"
	.sectionflags	@"SHF_NOTE_NV_CUVER"
        /*0018*/ 	.short	0x0001
        /*001a*/ 	.short	0x0064
        /*001c*/ 	.short	0x0001
        /*001e*/ 	.short	0x0000
        /*0020*/ 	.short	0x0001
        /*0022*/ 	.short	0x0000


//--------------------- .nv.info                  --------------------------
	.section	.nv.info,"",@"SHT_CUDA_INFO"
	.align	4


	//----- nvinfo : EIATTR_REGCOUNT
	.align		4
        /*0000*/ 	.byte	0x04, 0x2f
        /*0002*/ 	.short	(.L_1 - .L_0)
	.align		4
.L_0:
        /*0004*/ 	.word	index@(matmul_kernel)
        /*0008*/ 	.word	0x000000ff


	//----- nvinfo : EIATTR_FRAME_SIZE
	.align		4
.L_1:
        /*000c*/ 	.byte	0x04, 0x11
        /*000e*/ 	.short	(.L_3 - .L_2)
	.align		4
.L_2:
        /*0010*/ 	.word	index@(matmul_kernel)
        /*0014*/ 	.word	0x00000068


	//----- nvinfo : EIATTR_MIN_STACK_SIZE
	.align		4
.L_3:
        /*0018*/ 	.byte	0x04, 0x12
        /*001a*/ 	.short	(.L_5 - .L_4)
	.align		4
.L_4:
        /*001c*/ 	.word	index@(matmul_kernel)
        /*0020*/ 	.word	0x00000068
.L_5:


//--------------------- .nv.info.matmul_kernel    --------------------------
	.section	.nv.info.matmul_kernel,"",@"SHT_CUDA_INFO"
	.sectionflags	@""
	.align	4


	//----- nvinfo : EIATTR_CUDA_API_VERSION
	.align		4
        /*0000*/ 	.byte	0x04, 0x37
        /*0002*/ 	.short	(.L_7 - .L_6)
.L_6:
        /*0004*/ 	.word	0x00000081


	//----- nvinfo : EIATTR_KPARAM_INFO
	.align		4
.L_7:
        /*0008*/ 	.byte	0x04, 0x17
        /*000a*/ 	.short	(.L_9 - .L_8)
.L_8:
        /*000c*/ 	.word	0x00000000
        /*0010*/ 	.short	0x000d
        /*0012*/ 	.short	0x0048
        /*0014*/ 	.byte	0x00, 0xf4, 0x21, 0x00


	//----- nvinfo : EIATTR_KPARAM_INFO
	.align		4
.L_9:
        /*0018*/ 	.byte	0x04, 0x17
        /*001a*/ 	.short	(.L_11 - .L_10)
.L_10:
        /*001c*/ 	.word	0x00000000
        /*0020*/ 	.short	0x000c
        /*0022*/ 	.short	0x0040
        /*0024*/ 	.byte	0x00, 0xf4, 0x21, 0x00


	//----- nvinfo : EIATTR_KPARAM_INFO
	.align		4
.L_11:
        /*0028*/ 	.byte	0x04, 0x17
        /*002a*/ 	.short	(.L_13 - .L_12)
.L_12:
        /*002c*/ 	.word	0x00000000
        /*0030*/ 	.short	0x000b
        /*0032*/ 	.short	0x0038
        /*0034*/ 	.byte	0x00, 0xf0, 0x11, 0x00


	//----- nvinfo : EIATTR_KPARAM_INFO
	.align		4
.L_13:
        /*0038*/ 	.byte	0x04, 0x17
        /*003a*/ 	.short	(.L_15 - .L_14)
.L_14:
        /*003c*/ 	.word	0x00000000
        /*0040*/ 	.short	0x000a
        /*0042*/ 	.short	0x0034
        /*0044*/ 	.byte	0x00, 0xf0, 0x11, 0x00


	//----- nvinfo : EIATTR_KPARAM_INFO
	.align		4
.L_15:
        /*0048*/ 	.byte	0x04, 0x17
        /*004a*/ 	.short	(.L_17 - .L_16)
.L_16:
        /*004c*/ 	.word	0x00000000
        /*0050*/ 	.short	0x0009
        /*0052*/ 	.short	0x0030
        /*0054*/ 	.byte	0x00, 0xf0, 0x11, 0x00


	//----- nvinfo : EIATTR_KPARAM_INFO
	.align		4
.L_17:
        /*0058*/ 	.byte	0x04, 0x17
        /*005a*/ 	.short	(.L_19 - .L_18)
.L_18:
        /*005c*/ 	.word	0x00000000
        /*0060*/ 	.short	0x0008
        /*0062*/ 	.short	0x002c
        /*0064*/ 	.byte	0x00, 0xf0, 0x11, 0x00


	//----- nvinfo : EIATTR_KPARAM_INFO
	.align		4
.L_19:
        /*0068*/ 	.byte	0x04, 0x17
        /*006a*/ 	.short	(.L_21 - .L_20)
.L_20:
        /*006c*/ 	.word	0x00000000
        /*0070*/ 	.short	0x0007
        /*0072*/ 	.short	0x0028
        /*0074*/ 	.byte	0x00, 0xf0, 0x11, 0x00


	//----- nvinfo : EIATTR_KPARAM_INFO
	.align		4
.L_21:
        /*0078*/ 	.byte	0x04, 0x17
        /*007a*/ 	.short	(.L_23 - .L_22)
.L_22:
        /*007c*/ 	.word	0x00000000
        /*0080*/ 	.short	0x0006
        /*0082*/ 	.short	0x0024
        /*0084*/ 	.byte	0x00, 0xf0, 0x11, 0x00


	//----- nvinfo : EIATTR_KPARAM_INFO
	.align		4
.L_23:
        /*0088*/ 	.byte	0x04, 0x17
        /*008a*/ 	.short	(.L_25 - .L_24)
.L_24:
        /*008c*/ 	.word	0x00000000
        /*0090*/ 	.short	0x0005
        /*0092*/ 	.short	0x0020
        /*0094*/ 	.byte	0x00, 0xf0, 0x11, 0x00


	//----- nvinfo : EIATTR_KPARAM_INFO
	.align		4
.L_25:
        /*0098*/ 	.byte	0x04, 0x17
        /*009a*/ 	.short	(.L_27 - .L_26)
.L_26:
        /*009c*/ 	.word	0x00000000
        /*00a0*/ 	.short	0x0004
        /*00a2*/ 	.short	0x001c
        /*00a4*/ 	.byte	0x00, 0xf0, 0x11, 0x00


	//----- nvinfo : EIATTR_KPARAM_INFO
	.align		4
.L_27:
        /*00a8*/ 	.byte	0x04, 0x17
        /*00aa*/ 	.short	(.L_29 - .L_28)
.L_28:
        /*00ac*/ 	.word	0x00000000
        /*00b0*/ 	.short	0x0003
        /*00b2*/ 	.short	0x0018
        /*00b4*/ 	.byte	0x00, 0xf0, 0x11, 0x00


	//----- nvinfo : EIATTR_KPARAM_INFO
	.align		4
.L_29:
        /*00b8*/ 	.byte	0x04, 0x17
        /*00ba*/ 	.short	(.L_31 - .L_30)
.L_30:
        /*00bc*/ 	.word	0x00000000
        /*00c0*/ 	.short	0x0002
        /*00c2*/ 	.short	0x0010
        /*00c4*/ 	.byte	0x00, 0xf4, 0x21, 0x00


	//----- nvinfo : EIATTR_KPARAM_INFO
	.align		4
.L_31:
        /*00c8*/ 	.byte	0x04, 0x17
        /*00ca*/ 	.short	(.L_33 - .L_32)
.L_32:
        /*00cc*/ 	.word	0x00000000
        /*00d0*/ 	.short	0x0001
        /*00d2*/ 	.short	0x0008
        /*00d4*/ 	.byte	0x00, 0xf4, 0x21, 0x00


	//----- nvinfo : EIATTR_KPARAM_INFO
	.align		4
.L_33:
        /*00d8*/ 	.byte	0x04, 0x17
        /*00da*/ 	.short	(.L_35 - .L_34)
.L_34:
        /*00dc*/ 	.word	0x00000000
        /*00e0*/ 	.short	0x0000
        /*00e2*/ 	.short	0x0000
        /*00e4*/ 	.byte	0x00, 0xf4, 0x21, 0x00


	//----- nvinfo : EIATTR_SPARSE_MMA_MASK
	.align		4
.L_35:
        /*00e8*/ 	.byte	0x03, 0x50
        /*00ea*/ 	.short	0x0000


	//----- nvinfo : EIATTR_MAXREG_COUNT
	.align		4
        /*00ec*/ 	.byte	0x03, 0x1b
        /*00ee*/ 	.short	0x00ff


	//----- nvinfo : EIATTR_NUM_BARRIERS
	.align		4
        /*00f0*/ 	.byte	0x02, 0x4c
        /*00f2*/ 	.byte	0x01
	.zero		1


	//----- nvinfo : EIATTR_ANNOTATIONS
	.align		4
        /*00f4*/ 	.byte	0x04, 0x55
        /*00f6*/ 	.short	(.L_37 - .L_36)


	//   ....[0]....
.L_36:
        /*00f8*/ 	.word	0x00000001
        /*00fc*/ 	.byte	0x20, 0x05, 0x00, 0x00, 0x01, 0x00, 0x00, 0x00, 0x80, 0x06, 0x00, 0x00, 0x01, 0x00, 0x00, 0x00
        /* <DEDUP_REMOVED lines=25> */
        /*029c*/ 	.byte	0x90, 0xa0, 0x00, 0x00


	//----- nvinfo : EIATTR_VRC_CTA_INIT_COUNT
	.align		4
.L_37:
        /*02a0*/ 	.byte	0x02, 0x4a
	.zero		1
	.zero		1


	//----- nvinfo : EIATTR_EXIT_INSTR_OFFSETS
	.align		4
        /*02a4*/ 	.byte	0x04, 0x1c
        /*02a6*/ 	.short	(.L_39 - .L_38)


	//   ....[0]....
.L_38:
        /*02a8*/ 	.word	0x0000ac80


	//   ....[1]....
        /*02ac*/ 	.word	0x0000aca0


	//----- nvinfo : EIATTR_REQNTID
	.align		4
.L_39:
        /*02b0*/ 	.byte	0x04, 0x10
        /*02b2*/ 	.short	(.L_41 - .L_40)
.L_40:
        /*02b4*/ 	.word	0x00000080
        /*02b8*/ 	.word	0x00000001
        /*02bc*/ 	.word	0x00000001


	//----- nvinfo : EIATTR_CBANK_PARAM_SIZE
	.align		4
.L_41:
        /*02c0*/ 	.byte	0x03, 0x19
        /*02c2*/ 	.short	0x0050


	//----- nvinfo : EIATTR_PARAM_CBANK
	.align		4
        /*02c4*/ 	.byte	0x04, 0x0a
        /*02c6*/ 	.short	(.L_43 - .L_42)
	.align		4
.L_42:
        /*02c8*/ 	.word	index@(.nv.constant0.matmul_kernel)
        /*02cc*/ 	.short	0x0380
        /*02ce*/ 	.short	0x0050


	//----- nvinfo : EIATTR_SW_WAR
	.align		4
.L_43:
        /*02d0*/ 	.byte	0x04, 0x36
        /*02d2*/ 	.short	(.L_45 - .L_44)
.L_44:
        /*02d4*/ 	.word	0x00000008
.L_45:


//--------------------- .nv.compat                --------------------------
	.section	.nv.compat,"",@"SHT_CUDA_COMPAT_INFO"
	.align	4
        /*0000*/ 	.byte	0x02, 0x02, 0x02, 0x00, 0x02, 0x05, 0x05, 0x00, 0x02, 0x03, 0x00, 0x00, 0x02, 0x06, 0x01, 0x00


//--------------------- .nv.callgraph             --------------------------
	.section	.nv.callgraph,"",@"SHT_CUDA_CALLGRAPH"
	.align	4
	.sectionentsize	8
	.align		4
        /*0000*/ 	.word	0x00000000
	.align		4
        /*0004*/ 	.word	0xffffffff
	.align		4
        /*0008*/ 	.word	0x00000000
	.align		4
        /*000c*/ 	.word	0xfffffffe
	.align		4
        /*0010*/ 	.word	0x00000000
	.align		4
        /*0014*/ 	.word	0xfffffffd
	.align		4
        /*0018*/ 	.word	0x00000000
	.align		4
        /*001c*/ 	.word	0xfffffffc


//--------------------- .text.matmul_kernel       --------------------------
	.section	.text.matmul_kernel,"ax",@progbits
	.align	128
        .global         matmul_kernel
        .type           matmul_kernel,@function
        .size           matmul_kernel,(.L_x_4 - matmul_kernel)
        .other          matmul_kernel,@"STO_CUDA_ENTRY STV_DEFAULT"
matmul_kernel:
.text.matmul_kernel:
[----:B------:R-:W0:Y:S08]  /*0000*/  LDC R1, c[0x0][0x37c] ;  /* 0x0000df00ff017b82 */ /* 0x000e300000000800 */
[----:B------:R-:W1:Y:S01]  /*0010*/  LDC.64 R72, c[0x0][0x398] ;  /* 0x0000e600ff487b82 */ /* 0x000e620000000a00 */
[----:B------:R-:W2:Y:S01]  /*0020*/  S2R R5, SR_CTAID.X ;  /* 0x0000000000057919 */ /* 0x000ea20000002500 */
[----:B------:R-:W3:Y:S01]  /*0030*/  LDCU UR4, c[0x0][0x3a0] ;  /* 0x00007400ff0477ac */ /* 0x000ee20008000800 */
[----:B0-----:R-:W-:Y:S01]  /*0040*/  VIADD R1, R1, 0xffffff98 ;  /* 0xffffff9801017836 */ /* 0x001fe20000000000 */
[----:B------:R-:W0:Y:S01]  /*0050*/  S2R R123, SR_TID.X ;  /* 0x00000000007b7919 */ /* 0x000e220000002100 */
[----:B------:R-:W4:Y:S01]  /*0060*/  LDCU.64 UR12, c[0x0][0x358] ;  /* 0x00006b00ff0c77ac */ /* 0x000f220008000a00 */
[----:B------:R-:W0:Y:S01]  /*0070*/  LDCU UR18, c[0x0][0x3a0] ;  /* 0x00007400ff1277ac */ /* 0x000e220008000800 */
[----:B---3--:R-:W-:Y:S01]  /*0080*/  UIADD3 UR4, UPT, UPT, UR4, 0x7f, URZ ;  /* 0x0000007f04047890 */ /* 0x008fe2000fffe0ff */
[----:B-1----:R-:W-:-:S03]  /*0090*/  VIADD R0, R73, 0x3f ;  /* 0x0000003f49007836 */ /* 0x002fc60000000000 */
[----:B------:R-:W-:Y:S02]  /*00a0*/  UISETP.GT.AND UP0, UPT, UR4, 0x7f, UPT ;  /* 0x0000007f0400788c */ /* 0x000fe4000bf04270 */
[----:B------:R-:W-:-:S04]  /*00b0*/  SHF.R.S32.HI R3, RZ, 0x1f, R0 ;  /* 0x0000001fff037819 */ /* 0x000fc80000011400 */
[----:B------:R-:W-:Y:S02]  /*00c0*/  LEA.HI R3, R3, R0, RZ, 0x6 ;  /* 0x0000000003037211 */ /* 0x000fe400078f30ff */
[----:B--2---:R-:W-:Y:S02]  /*00d0*/  IABS R8, R5 ;  /* 0x0000000500087213 */ /* 0x004fe40000000000 */
[----:B------:R-:W-:-:S05]  /*00e0*/  SHF.R.S32.HI R3, RZ, 0x6, R3 ;  /* 0x00000006ff037819 */ /* 0x000fca0000011403 */
[----:B------:R-:W-:-:S05]  /*00f0*/  IMAD.SHL.U32 R4, R3, 0x8, RZ ;  /* 0x0000000803047824 */ /* 0x000fca00078e00ff */
[-C--:B------:R-:W-:Y:S02]  /*0100*/  IABS R7, R4.reuse ;  /* 0x0000000400077213 */ /* 0x080fe40000000000 */
[----:B------:R-:W-:Y:S02]  /*0110*/  IABS R10, R4 ;  /* 0x00000004000a7213 */ /* 0x000fe40000000000 */
[----:B------:R-:W1:Y:S08]  /*0120*/  I2F.RP R0, R7 ;  /* 0x0000000700007306 */ /* 0x000e700000209400 */
[----:B-1----:R-:W1:Y:S02]  /*0130*/  MUFU.RCP R0, R0 ;  /* 0x0000000000007308 */ /* 0x002e640000001000 */
[----:B-1----:R-:W-:-:S02]  /*0140*/  VIADD R2, R0, 0xffffffe ;  /* 0x0ffffffe00027836 */ /* 0x002fc40000000000 */
[----:B------:R-:W-:-:S04]  /*0150*/  IMAD.MOV R0, RZ, RZ, -R10 ;  /* 0x000000ffff007224 */ /* 0x000fc800078e0a0a */
[----:B------:R1:W2:Y:S02]  /*0160*/  F2I.FTZ.U32.TRUNC.NTZ R3, R2 ;  /* 0x0000000200037305 */ /* 0x0002a4000021f000 */
[----:B-1----:R-:W-:Y:S02]  /*0170*/  IMAD.MOV.U32 R2, RZ, RZ, RZ ;  /* 0x000000ffff027224 */ /* 0x002fe400078e00ff */
[----:B--2---:R-:W-:-:S04]  /*0180*/  IMAD.MOV R6, RZ, RZ, -R3 ;  /* 0x000000ffff067224 */ /* 0x004fc800078e0a03 */
[----:B------:R-:W-:Y:S02]  /*0190*/  IMAD R9, R6, R7, RZ ;  /* 0x0000000706097224 */ /* 0x000fe400078e02ff */
[----:B------:R-:W-:Y:S02]  /*01a0*/  IMAD.MOV.U32 R6, RZ, RZ, R8 ;  /* 0x000000ffff067224 */ /* 0x000fe400078e0008 */
[----:B------:R-:W-:-:S06]  /*01b0*/  IMAD.HI.U32 R3, R3, R9, R2 ;  /* 0x0000000903037227 */ /* 0x000fcc00078e0002 */
[----:B------:R-:W-:-:S04]  /*01c0*/  IMAD.HI.U32 R3, R3, R6, RZ ;  /* 0x0000000603037227 */ /* 0x000fc800078e00ff */
[----:B------:R-:W-:-:S05]  /*01d0*/  IMAD R0, R3, R0, R6 ;  /* 0x0000000003007224 */ /* 0x000fca00078e0206 */
[----:B------:R-:W-:-:S13]  /*01e0*/  ISETP.GT.U32.AND P1, PT, R7, R0, PT ;  /* 0x000000000700720c */ /* 0x000fda0003f24070 */
[----:B------:R-:W-:Y:S02]  /*01f0*/  @!P1 IMAD.IADD R0, R0, 0x1, -R7 ;  /* 0x0000000100009824 */ /* 0x000fe400078e0a07 */
[----:B------:R-:W-:Y:S01]  /*0200*/  @!P1 VIADD R3, R3, 0x1 ;  /* 0x0000000103039836 */ /* 0x000fe20000000000 */
[----:B------:R-:W-:Y:S02]  /*0210*/  ISETP.NE.AND P1, PT, R4, RZ, PT ;  /* 0x000000ff0400720c */ /* 0x000fe40003f25270 */
[----:B------:R-:W-:Y:S02]  /*0220*/  ISETP.GE.U32.AND P0, PT, R0, R7, PT ;  /* 0x000000070000720c */ /* 0x000fe40003f06070 */
[----:B------:R-:W-:-:S04]  /*0230*/  LOP3.LUT R0, R5, R4, RZ, 0x3c, !PT ;  /* 0x0000000405007212 */ /* 0x000fc800078e3cff */
[----:B------:R-:W-:Y:S01]  /*0240*/  ISETP.GE.AND P2, PT, R0, RZ, PT ;  /* 0x000000ff0000720c */ /* 0x000fe20003f46270 */
[----:B------:R-:W-:-:S06]  /*0250*/  VIADD R0, R72, 0x1f ;  /* 0x0000001f48007836 */ /* 0x000fcc0000000000 */
[----:B------:R-:W-:-:S04]  /*0260*/  @P0 VIADD R3, R3, 0x1 ;  /* 0x0000000103030836 */ /* 0x000fc80000000000 */
[----:B------:R-:W-:Y:S01]  /*0270*/  IMAD.MOV.U32 R2, RZ, RZ, R3 ;  /* 0x000000ffff027224 */ /* 0x000fe200078e0003 */
[----:B------:R-:W-:-:S03]  /*0280*/  SHF.R.S32.HI R3, RZ, 0x1f, R0 ;  /* 0x0000001fff037819 */ /* 0x000fc60000011400 */
[----:B------:R-:W-:Y:S01]  /*0290*/  @!P2 IMAD.MOV R2, RZ, RZ, -R2 ;  /* 0x000000ffff02a224 */ /* 0x000fe200078e0a02 */
[----:B------:R-:W-:Y:S02]  /*02a0*/  @!P1 LOP3.LUT R2, RZ, R4, RZ, 0x33, !PT ;  /* 0x00000004ff029212 */ /* 0x000fe400078e33ff */
[----:B------:R-:W-:-:S03]  /*02b0*/  LEA.HI R3, R3, R0, RZ, 0x5 ;  /* 0x0000000003037211 */ /* 0x000fc600078f28ff */
[----:B------:R-:W-:Y:S02]  /*02c0*/  IMAD.SHL.U32 R6, R2, 0x8, RZ ;  /* 0x0000000802067824 */ /* 0x000fe400078e00ff */
[----:B------:R-:W-:-:S03]  /*02d0*/  IMAD.MOV R2, RZ, RZ, -R2 ;  /* 0x000000ffff027224 */ /* 0x000fc600078e0a02 */
[----:B------:R-:W-:Y:S01]  /*02e0*/  LEA.HI.SX32 R3, R3, -R6, 0x1b ;  /* 0x8000000603037211 */ /* 0x000fe200078fdaff */
[----:B------:R-:W-:-:S03]  /*02f0*/  IMAD R4, R4, R2, R5 ;  /* 0x0000000204047224 */ /* 0x000fc600078e0205 */
[----:B------:R-:W-:Y:S02]  /*0300*/  VIMNMX R11, PT, PT, R3, 0x8, PT ;  /* 0x00000008030b7848 */ /* 0x000fe40003fe0100 */
[----:B------:R-:W-:Y:S02]  /*0310*/  IABS R9, R4 ;  /* 0x0000000400097213 */ /* 0x000fe40000000000 */
[----:B------:R-:W-:-:S04]  /*0320*/  IABS R7, R11 ;  /* 0x0000000b00077213 */ /* 0x000fc80000000000 */
[----:B------:R-:W1:Y:S08]  /*0330*/  I2F.RP R0, R7 ;  /* 0x0000000700007306 */ /* 0x000e700000209400 */
[----:B-1----:R-:W1:Y:S02]  /*0340*/  MUFU.RCP R0, R0 ;  /* 0x0000000000007308 */ /* 0x002e640000001000 */
[----:B-1----:R-:W-:-:S06]  /*0350*/  VIADD R3, R0, 0xffffffe ;  /* 0x0ffffffe00037836 */ /* 0x002fcc0000000000 */
[----:B------:R-:W1:Y:S02]  /*0360*/  F2I.FTZ.U32.TRUNC.NTZ R3, R3 ;  /* 0x0000000300037305 */ /* 0x000e64000021f000 */
[----:B-1----:R-:W-:-:S04]  /*0370*/  IMAD.MOV R8, RZ, RZ, -R3 ;  /* 0x000000ffff087224 */ /* 0x002fc800078e0a03 */
[----:B------:R-:W-:Y:S01]  /*0380*/  IMAD.MOV.U32 R2, RZ, RZ, R8 ;  /* 0x000000ffff027224 */ /* 0x000fe200078e0008 */
[----:B------:R-:W-:-:S03]  /*0390*/  IABS R8, R11 ;  /* 0x0000000b00087213 */ /* 0x000fc60000000000 */
[----:B------:R-:W-:Y:S02]  /*03a0*/  IMAD R5, R2, R7, RZ ;  /* 0x0000000702057224 */ /* 0x000fe400078e02ff */
[----:B------:R-:W-:Y:S02]  /*03b0*/  IMAD.MOV.U32 R2, RZ, RZ, RZ ;  /* 0x000000ffff027224 */ /* 0x000fe400078e00ff */
[----:B------:R-:W-:Y:S02]  /*03c0*/  IMAD.MOV R0, RZ, RZ, -R8 ;  /* 0x000000ffff007224 */ /* 0x000fe400078e0a08 */
        /* <DEDUP_REMOVED lines=9> */
[----:B------:R-:W-:-:S07]  /*0460*/  ISETP.GE.AND P2, PT, R0, RZ, PT ;  /* 0x000000ff0000720c */ /* 0x000fce0003f46270 */
[----:B------:R-:W-:-:S06]  /*0470*/  @P0 VIADD R2, R2, 0x1 ;  /* 0x0000000102020836 */ /* 0x000fcc0000000000 */
[----:B------:R-:W-:Y:S01]  /*0480*/  @!P2 IMAD.MOV R2, RZ, RZ, -R2 ;  /* 0x000000ffff02a224 */ /* 0x000fe200078e0a02 */
[----:B------:R-:W-:-:S05]  /*0490*/  @!P1 LOP3.LUT R2, RZ, R11, RZ, 0x33, !PT ;  /* 0x0000000bff029212 */ /* 0x000fca00078e33ff */
[----:B------:R-:W-:Y:S02]  /*04a0*/  IMAD.MOV R0, RZ, RZ, -R2 ;  /* 0x000000ffff007224 */ /* 0x000fe400078e0a02 */
[----:B------:R-:W-:Y:S02]  /*04b0*/  IMAD.SHL.U32 R2, R2, 0x40, RZ ;  /* 0x0000004002027824 */ /* 0x000fe400078e00ff */
[----:B------:R-:W-:Y:S01]  /*04c0*/  IMAD R0, R11, R0, R4 ;  /* 0x000000000b007224 */ /* 0x000fe200078e0204 */
[----:B0-----:R-:W-:-:S03]  /*04d0*/  LOP3.LUT R4, R123, 0x1f, RZ, 0xc0, !PT ;  /* 0x0000001f7b047812 */ /* 0x001fc600078ec0ff */
[----:B------:R-:W-:Y:S01]  /*04e0*/  IMAD.IADD R3, R6, 0x1, R0 ;  /* 0x0000000106037824 */ /* 0x000fe200078e0200 */
[----:B------:R-:W-:-:S03]  /*04f0*/  SHF.R.U32.HI R0, RZ, 0x5, R123 ;  /* 0x00000005ff007819 */ /* 0x000fc6000001167b */
[----:B------:R-:W-:Y:S01]  /*0500*/  IMAD R14, R3, 0x20, R4 ;  /* 0x00000020030e7824 */ /* 0x000fe200078e0204 */
[----:B------:R-:W-:-:S04]  /*0510*/  SGXT.U32 R0, R0, 0x2 ;  /* 0x000000020000781a */ /* 0x000fc80000000000 */
[----:B------:R0:W-:Y:S01]  /*0520*/  STL [R1+0x4], R14 ;  /* 0x0000040e01007387 */ /* 0x0001e20000100800 */
[C---:B------:R-:W-:Y:S02]  /*0530*/  LOP3.LUT R104, R0.reuse, 0x4, RZ, 0xfc, !PT ;  /* 0x0000000400687812 */ /* 0x040fe400078efcff */
[C---:B------:R-:W-:Y:S02]  /*0540*/  LOP3.LUT R105, R0.reuse, 0x8, RZ, 0xfc, !PT ;  /* 0x0000000800697812 */ /* 0x040fe400078efcff */
[C---:B------:R-:W-:Y:S02]  /*0550*/  LOP3.LUT R106, R0.reuse, 0xc, RZ, 0xfc, !PT ;  /* 0x0000000c006a7812 */ /* 0x040fe400078efcff */
[C---:B------:R-:W-:Y:S02]  /*0560*/  LOP3.LUT R107, R0.reuse, 0x10, RZ, 0xfc, !PT ;  /* 0x00000010006b7812 */ /* 0x040fe400078efcff */
[C---:B------:R-:W-:Y:S02]  /*0570*/  LOP3.LUT R108, R0.reuse, 0x14, RZ, 0xfc, !PT ;  /* 0x00000014006c7812 */ /* 0x040fe400078efcff */
[----:B------:R-:W-:-:S02]  /*0580*/  LOP3.LUT R109, R0, 0x18, RZ, 0xfc, !PT ;  /* 0x00000018006d7812 */ /* 0x000fc400078efcff */
        /* <DEDUP_REMOVED lines=8> */
[----:B------:R-:W-:Y:S01]  /*0610*/  LOP3.LUT R118, R0, 0x3c, RZ, 0xfc, !PT ;  /* 0x0000003c00767812 */ /* 0x000fe200078efcff */
[----:B0---4-:R-:W-:Y:S06]  /*0620*/  BRA.U UP0, `(.L_x_0) ;  /* 0x00000001002c7547 */ /* 0x011fec000b800000 */
[----:B------:R-:W-:Y:S01]  /*0630*/  IMAD.SHL.U32 R3, R123, 0x2, RZ ;  /* 0x000000027b037824 */ /* 0x000fe200078e00ff */
[----:B------:R-:W-:Y:S02]  /*0640*/  CS2R R72, SRZ ;  /* 0x0000000000487805 */ /* 0x000fe4000001ff00 */
[----:B------:R-:W-:Y:S02]  /*0650*/  CS2R R74, SRZ ;  /* 0x00000000004a7805 */ /* 0x000fe4000001ff00 */
[----:B------:R-:W-:Y:S02]  /*0660*/  CS2R R56, SRZ ;  /* 0x0000000000387805 */ /* 0x000fe4000001ff00 */
[----:B------:R-:W-:Y:S01]  /*0670*/  CS2R R58, SRZ ;  /* 0x00000000003a7805 */ /* 0x000fe2000001ff00 */
[----:B------:R0:W-:Y:S01]  /*0680*/  STL [R1+0x8], R3 ;  /* 0x0000080301007387 */ /* 0x0001e20000100800 */
[----:B------:R-:W-:Y:S02]  /*0690*/  CS2R R60, SRZ ;  /* 0x00000000003c7805 */ /* 0x000fe4000001ff00 */
[----:B------:R-:W-:-:S02]  /*06a0*/  CS2R R62, SRZ ;  /* 0x00000000003e7805 */ /* 0x000fc4000001ff00 */
[----:B------:R-:W-:Y:S02]  /*06b0*/  CS2R R64, SRZ ;  /* 0x0000000000407805 */ /* 0x000fe4000001ff00 */
[----:B------:R-:W-:Y:S01]  /*06c0*/  CS2R R66, SRZ ;  /* 0x0000000000427805 */ /* 0x000fe2000001ff00 */
[----:B------:R-:W-:Y:S06]  /*06d0*/  BRA `(.L_x_1) ;  /* 0x00000098005c7947 */ /* 0x000fec0003800000 */
.L_x_0:
[----:B------:R-:W-:Y:S01]  /*06e0*/  IABS R12, R72 ;  /* 0x00000048000c7213 */ /* 0x000fe20000000000 */
[C---:B------:R-:W-:Y:S01]  /*06f0*/  VIADD R13, R2.reuse, 0x3e ;  /* 0x0000003e020d7836 */ /* 0x040fe20000000000 */
[----:B------:R-:W-:Y:S01]  /*0700*/  IABS R4, R73 ;  /* 0x0000004900047213 */ /* 0x000fe20000000000 */
[----:B------:R-:W-:Y:S01]  /*0710*/  VIADD R18, R2, 0x38 ;  /* 0x0000003802127836 */ /* 0x000fe20000000000 */
[----:B------:R-:W0:Y:S01]  /*0720*/  I2F.RP R5, R12 ;  /* 0x0000000c00057306 */ /* 0x000e220000209400 */
[----:B------:R-:W-:Y:S01]  /*0730*/  ISETP.GE.AND P2, PT, R14, RZ, PT ;  /* 0x000000ff0e00720c */ /* 0x000fe20003f46270 */
[C---:B------:R-:W-:Y:S01]  /*0740*/  VIADD R21, R2.reuse, 0x36 ;  /* 0x0000003602157836 */ /* 0x040fe20000000000 */
[----:B------:R-:W-:Y:S01]  /*0750*/  IABS R10, R13 ;  /* 0x0000000d000a7213 */ /* 0x000fe20000000000 */
[C---:B------:R-:W-:Y:S01]  /*0760*/  VIADD R19, R2.reuse, 0x37 ;  /* 0x0000003702137836 */ /* 0x040fe20000000000 */
[----:B------:R-:W-:Y:S01]  /*0770*/  ISETP.GE.AND P4, PT, R13, RZ, PT ;  /* 0x000000ff0d00720c */ /* 0x000fe20003f86270 */
[----:B------:R-:W-:Y:S01]  /*0780*/  VIADD R23, R2, 0x34 ;  /* 0x0000003402177836 */ /* 0x000fe20000000000 */
[----:B------:R-:W-:Y:S01]  /*0790*/  ISETP.NE.AND P3, PT, R72, RZ, PT ;  /* 0x000000ff4800720c */ /* 0x000fe20003f65270 */
[----:B------:R-:W1:Y:S01]  /*07a0*/  I2F.RP R3, R4 ;  /* 0x0000000400037306 */ /* 0x000e620000209400 */
[----:B------:R-:W-:Y:S01]  /*07b0*/  IABS R16, R18 ;  /* 0x0000001200107213 */ /* 0x000fe20000000000 */
[C---:B------:R-:W-:Y:S01]  /*07c0*/  VIADD R22, R2.reuse, 0x35 ;  /* 0x0000003502167836 */ /* 0x040fe20000000000 */
[----:B------:R-:W-:Y:S01]  /*07d0*/  IABS R17, R19 ;  /* 0x0000001300117213 */ /* 0x000fe20000000000 */
[C---:B------:R-:W-:Y:S01]  /*07e0*/  VIADD R26, R2.reuse, 0x30 ;  /* 0x00000030021a7836 */ /* 0x040fe20000000000 */
[----:B------:R-:W-:Y:S01]  /*07f0*/  IABS R20, R23 ;  /* 0x0000001700147213 */ /* 0x000fe20000000000 */
[C---:B------:R-:W-:Y:S01]  /*0800*/  VIADD R29, R2.reuse, 0x2f ;  /* 0x0000002f021d7836 */ /* 0x040fe20000000000 */
[----:B------:R-:W2:Y:S01]  /*0810*/  LDCU UR5, c[0x0][0x3b0] ;  /* 0x00007600ff0577ac */ /* 0x000ea20008000800 */
[----:B0-----:R-:W0:Y:S01]  /*0820*/  MUFU.RCP R5, R5 ;  /* 0x0000000500057308 */ /* 0x001e220000001000 */
[----:B------:R-:W-:Y:S01]  /*0830*/  IABS R24, R26 ;  /* 0x0000001a00187213 */ /* 0x000fe20000000000 */
[C---:B------:R-:W-:Y:S01]  /*0840*/  VIADD R30, R2.reuse, 0x2e ;  /* 0x0000002e021e7836 */ /* 0x040fe20000000000 */
[----:B------:R-:W-:Y:S01]  /*0850*/  IABS R25, R29 ;  /* 0x0000001d00197213 */ /* 0x000fe20000000000 */
[C---:B------:R-:W-:Y:S01]  /*0860*/  VIADD R31, R2.reuse, 0x2d ;  /* 0x0000002d021f7836 */ /* 0x040fe20000000000 */
[----:B------:R-:W3:Y:S01]  /*0870*/  LDCU UR6, c[0x0][0x3a4] ;  /* 0x00007480ff0677ac */ /* 0x000ee20008000800 */
[----:B------:R-:W-:Y:S01]  /*0880*/  VIADD R33, R2, 0x2b ;  /* 0x0000002b02217836 */ /* 0x000fe20000000000 */
[----:B------:R-:W-:Y:S01]  /*0890*/  LOP3.LUT R121, R0, 0x48, RZ, 0xfc, !PT ;  /* 0x0000004800797812 */ /* 0x000fe200078efcff */
[----:B-1----:R-:W1:Y:S01]  /*08a0*/  MUFU.RCP R3, R3 ;  /* 0x0000000300037308 */ /* 0x002e620000001000 */
[C---:B------:R-:W-:Y:S01]  /*08b0*/  VIADD R32, R2.reuse, 0x2c ;  /* 0x0000002c02207836 */ /* 0x040fe20000000000 */
[----:B------:R-:W4:Y:S01]  /*08c0*/  LDCU.128 UR8, c[0x0][0x380] ;  /* 0x00007000ff0877ac */ /* 0x000f220008000c00 */
[----:B------:R-:W-:Y:S01]  /*08d0*/  IABS R28, R33 ;  /* 0x00000021001c7213 */ /* 0x000fe20000000000 */
[----:B------:R-:W-:Y:S01]  /*08e0*/  VIADD R34, R2, 0x29 ;  /* 0x0000002902227836 */ /* 0x000fe20000000000 */
[----:B------:R-:W-:Y:S01]  /*08f0*/  LOP3.LUT R122, R0, 0x4c, RZ, 0xfc, !PT ;  /* 0x0000004c007a7812 */ /* 0x000fe200078efcff */
[C---:B------:R-:W-:Y:S01]  /*0900*/  VIADD R35, R2.reuse, 0x27 ;  /* 0x0000002702237836 */ /* 0x040fe20000000000 */
[----:B------:R-:W-:Y:S01]  /*0910*/  IABS R27, R32 ;  /* 0x00000020001b7213 */ /* 0x000fe20000000000 */
[----:B------:R-:W-:Y:S01]  /*0920*/  VIADD R36, R2, 0x26 ;  /* 0x0000002602247836 */ /* 0x000fe20000000000 */
[----:B------:R-:W-:Y:S01]  /*0930*/  LOP3.LUT R119, R0, 0x40, RZ, 0xfc, !PT ;  /* 0x0000004000777812 */ /* 0x000fe200078efcff */
[----:B0-----:R-:W-:Y:S01]  /*0940*/  VIADD R8, R5, 0xffffffe ;  /* 0x0ffffffe05087836 */ /* 0x001fe20000000000 */
[----:B------:R-:W-:Y:S01]  /*0950*/  IABS R5, R14 ;  /* 0x0000000e00057213 */ /* 0x000fe20000000000 */
[----:B------:R-:W-:Y:S01]  /*0960*/  VIADD R14, R2, 0x3b ;  /* 0x0000003b020e7836 */ /* 0x000fe20000000000 */
[----:B------:R-:W-:Y:S01]  /*0970*/  LOP3.LUT R120, R0, 0x44, RZ, 0xfc, !PT ;  /* 0x0000004400787812 */ /* 0x000fe200078efcff */
[----:B------:R0:W5:Y:S01]  /*0980*/  F2I.FTZ.U32.TRUNC.NTZ R9, R8 ;  /* 0x0000000800097305 */ /* 0x000162000021f000 */
[C---:B------:R-:W-:Y:S01]  /*0990*/  VIADD R38, R2.reuse, 0x23 ;  /* 0x0000002302267836 */ /* 0x040fe20000000000 */
[----:B------:R-:W-:Y:S01]  /*09a0*/  USHF.R.S32.HI UR7, URZ, 0x1f, UR4 ;  /* 0x0000001fff077899 */ /* 0x000fe20008011404 */
[----:B-1----:R-:W-:Y:S01]  /*09b0*/  VIADD R6, R3, 0xffffffe ;  /* 0x0ffffffe03067836 */ /* 0x002fe20000000000 */
[----:B------:R-:W-:Y:S01]  /*09c0*/  IABS R13, R14 ;  /* 0x0000000e000d7213 */ /* 0x000fe20000000000 */
[C---:B------:R-:W-:Y:S01]  /*09d0*/  VIADD R41, R2.reuse, 0x22 ;  /* 0x0000002202297836 */ /* 0x040fe20000000000 */
[----:B------:R-:W-:Y:S01]  /*09e0*/  IABS R37, R38 ;  /* 0x0000002600257213 */ /* 0x000fe20000000000 */
[C---:B------:R-:W-:Y:S01]  /*09f0*/  VIADD R42, R2.reuse, 0x21 ;  /* 0x00000021022a7836 */ /* 0x040fe20000000000 */
[----:B------:R1:W2:Y:S01]  /*0a00*/  F2I.FTZ.U32.TRUNC.NTZ R7, R6 ;  /* 0x0000000600077305 */ /* 0x0002a2000021f000 */
[----:B0-----:R-:W-:Y:S01]  /*0a10*/  IMAD.MOV.U32 R8, RZ, RZ, RZ ;  /* 0x000000ffff087224 */ /* 0x001fe200078e00ff */
[----:B------:R-:W-:Y:S01]  /*0a20*/  ULEA.HI UR4, UR7, UR4, URZ, 0x7 ;  /* 0x0000000407047291 */ /* 0x000fe2000f8f38ff */
[----:B------:R-:W-:-:S02]  /*0a30*/  VIADD R43, R2, 0x20 ;  /* 0x00000020022b7836 */ /* 0x000fc40000000000 */
[C---:B------:R-:W-:Y:S01]  /*0a40*/  VIADD R44, R2.reuse, 0x1f ;  /* 0x0000001f022c7836 */ /* 0x040fe20000000000 */
[----:B------:R-:W-:Y:S01]  /*0a50*/  USHF.R.S32.HI UR4, URZ, 0x7, UR4 ;  /* 0x00000007ff047899 */ /* 0x000fe20008011404 */
[--C-:B-----5:R-:W-:Y:S01]  /*0a60*/  IMAD.MOV R11, RZ, RZ, -R9.reuse ;  /* 0x000000ffff0b7224 */ /* 0x120fe200078e0a09 */
[----:B------:R-:W-:Y:S01]  /*0a70*/  IABS R39, R43 ;  /* 0x0000002b00277213 */ /* 0x000fe20000000000 */
[----:B-1----:R-:W-:Y:S01]  /*0a80*/  IMAD.MOV.U32 R6, RZ, RZ, RZ ;  /* 0x000000ffff067224 */ /* 0x002fe200078e00ff */
[----:B------:R-:W-:Y:S01]  /*0a90*/  IABS R40, R44 ;  /* 0x0000002c00287213 */ /* 0x000fe20000000000 */
[----:B------:R-:W-:Y:S02]  /*0aa0*/  IMAD R11, R11, R12, RZ ;  /* 0x0000000c0b0b7224 */ /* 0x000fe400078e02ff */
[----:B------:R-:W-:Y:S02]  /*0ab0*/  VIADD R49, R2, 0x1b ;  /* 0x0000001b02317836 */ /* 0x000fe40000000000 */
[----:B------:R-:W-:-:S03]  /*0ac0*/  IMAD.HI.U32 R9, R9, R11, R8 ;  /* 0x0000000b09097227 */ /* 0x000fc600078e0008 */
[----:B------:R-:W-:Y:S01]  /*0ad0*/  IABS R45, R49 ;  /* 0x00000031002d7213 */ /* 0x000fe20000000000 */
[----:B--2---:R-:W-:Y:S02]  /*0ae0*/  IMAD.MOV R3, RZ, RZ, -R7 ;  /* 0x000000ffff037224 */ /* 0x004fe400078e0a07 */
[----:B------:R-:W-:-:S04]  /*0af0*/  IMAD.HI.U32 R9, R9, R5, RZ ;  /* 0x0000000509097227 */ /* 0x000fc800078e00ff */
[----:B------:R-:W-:Y:S02]  /*0b00*/  IMAD.MOV R9, RZ, RZ, -R9 ;  /* 0x000000ffff097224 */ /* 0x000fe400078e0a09 */
[----:B------:R-:W-:Y:S02]  /*0b10*/  VIADD R50, R2, 0x1a ;  /* 0x0000001a02327836 */ /* 0x000fe40000000000 */
[----:B------:R-:W-:Y:S02]  /*0b20*/  IMAD R9, R12, R9, R5 ;  /* 0x000000090c097224 */ /* 0x000fe400078e0205 */
[----:B------:R-:W-:Y:S01]  /*0b30*/  IMAD.MOV.U32 R5, RZ, RZ, R3 ;  /* 0x000000ffff057224 */ /* 0x000fe200078e0003 */
[----:B------:R-:W-:Y:S01]  /*0b40*/  IABS R46, R50 ;  /* 0x00000032002e7213 */ /* 0x000fe20000000000 */
[----:B------:R-:W-:Y:S01]  /*0b50*/  VIADD R3, R2, 0x3f ;  /* 0x0000003f02037836 */ /* 0x000fe20000000000 */
[----:B------:R-:W-:Y:S01]  /*0b60*/  ISETP.GT.U32.AND P0, PT, R12, R9, PT ;  /* 0x000000090c00720c */ /* 0x000fe20003f04070 */
[----:B------:R-:W-:-:S02]  /*0b70*/  IMAD R5, R5, R4, RZ ;  /* 0x0000000405057224 */ /* 0x000fc400078e02ff */
[----:B------:R-:W-:Y:S01]  /*0b80*/  VIADD R48, R2, 0x1c ;  /* 0x0000001c02307836 */ /* 0x000fe20000000000 */
[----:B------:R-:W-:Y:S01]  /*0b90*/  IABS R8, R3 ;  /* 0x0000000300087213 */ /* 0x000fe20000000000 */
[----:B------:R-:W-:Y:S01]  /*0ba0*/  IMAD.HI.U32 R5, R7, R5, R6 ;  /* 0x0000000507057227 */ /* 0x000fe200078e0006 */
[----:B------:R-:W-:-:S03]  /*0bb0*/  ISETP.GE.AND P5, PT, R3, RZ, PT ;  /* 0x000000ff0300720c */ /* 0x000fc60003fa6270 */
[----:B------:R-:W-:Y:S02]  /*0bc0*/  VIADD R3, R2, 0x3d ;  /* 0x0000003d02037836 */ /* 0x000fe40000000000 */
[----:B------:R-:W-:-:S04]  /*0bd0*/  IMAD.HI.U32 R6, R5, R8, RZ ;  /* 0x0000000805067227 */ /* 0x000fc800078e00ff */
[----:B------:R-:W-:Y:S02]  /*0be0*/  IMAD.MOV R11, RZ, RZ, -R6 ;  /* 0x000000ffff0b7224 */ /* 0x000fe400078e0a06 */
[----:B------:R-:W-:Y:S02]  /*0bf0*/  @!P0 IMAD.IADD R9, R9, 0x1, -R12 ;  /* 0x0000000109098824 */ /* 0x000fe400078e0a0c */
[----:B------:R-:W-:Y:S01]  /*0c00*/  IMAD R6, R4, R11, R8 ;  /* 0x0000000b04067224 */ /* 0x000fe200078e0208 */
[----:B------:R-:W-:Y:S01]  /*0c10*/  IABS R11, R3 ;  /* 0x00000003000b7213 */ /* 0x000fe20000000000 */
[C---:B------:R-:W-:Y:S01]  /*0c20*/  IMAD.HI.U32 R7, R5.reuse, R10, RZ ;  /* 0x0000000a05077227 */ /* 0x040fe200078e00ff */
[----:B------:R-:W-:Y:S02]  /*0c30*/  ISETP.GT.U32.AND P0, PT, R12, R9, PT ;  /* 0x000000090c00720c */ /* 0x000fe40003f04070 */
[----:B------:R-:W-:Y:S01]  /*0c40*/  ISETP.GT.U32.AND P1, PT, R4, R6, PT ;  /* 0x000000060400720c */ /* 0x000fe20003f24070 */
[----:B------:R-:W-:-:S04]  /*0c50*/  IMAD.HI.U32 R8, R5, R11, RZ ;  /* 0x0000000b05087227 */ /* 0x000fc800078e00ff */
[----:B------:R-:W-:Y:S02]  /*0c60*/  IMAD.MOV R8, RZ, RZ, -R8 ;  /* 0x000000ffff087224 */ /* 0x000fe400078e0a08 */
[----:B------:R-:W-:Y:S02]  /*0c70*/  IMAD.MOV R7, RZ, RZ, -R7 ;  /* 0x000000ffff077224 */ /* 0x000fe400078e0a07 */
[----:B------:R-:W-:Y:S02]  /*0c80*/  IMAD R8, R4, R8, R11 ;  /* 0x0000000804087224 */ /* 0x000fe400078e020b */
[----:B------:R-:W-:Y:S01]  /*0c90*/  @!P0 IMAD.IADD R9, R9, 0x1, -R12 ;  /* 0x0000000109098824 */ /* 0x000fe200078e0a0c */
[----:B------:R-:W-:Y:S01]  /*0ca0*/  ISETP.GE.AND P0, PT, R3, RZ, PT ;  /* 0x000000ff0300720c */ /* 0x000fe20003f06270 */
[----:B------:R-:W-:Y:S02]  /*0cb0*/  @!P1 IMAD.IADD R6, R6, 0x1, -R4 ;  /* 0x0000000106069824 */ /* 0x000fe400078e0a04 */
[----:B------:R-:W-:-:S02]  /*0cc0*/  IMAD R7, R4, R7, R10 ;  /* 0x0000000704077224 */ /* 0x000fc400078e020a */
[----:B------:R-:W-:Y:S01]  /*0cd0*/  VIADD R10, R2, 0x3c ;  /* 0x0000003c020a7836 */ /* 0x000fe20000000000 */
[C---:B------:R-:W-:Y:S01]  /*0ce0*/  ISETP.GT.U32.AND P1, PT, R4.reuse, R6, PT ;  /* 0x000000060400720c */ /* 0x040fe20003f24070 */
[----:B------:R-:W-:Y:S01]  /*0cf0*/  IMAD.MOV.U32 R3, RZ, RZ, R9 ;  /* 0x000000ffff037224 */ /* 0x000fe200078e0009 */
[----:B------:R-:W-:Y:S01]  /*0d00*/  ISETP.GT.U32.AND P6, PT, R4, R7, PT ;  /* 0x000000070400720c */ /* 0x000fe20003fc4070 */
[----:B------:R-:W-:Y:S01]  /*0d10*/  VIADD R11, R2, 0x3a ;  /* 0x0000003a020b7836 */ /* 0x000fe20000000000 */
[----:B------:R-:W-:Y:S01]  /*0d20*/  IABS R12, R10 ;  /* 0x0000000a000c7213 */ /* 0x000fe20000000000 */
[----:B------:R-:W-:Y:S01]  /*0d30*/  @!P2 IMAD.MOV R3, RZ, RZ, -R3 ;  /* 0x000000ffff03a224 */ /* 0x000fe200078e0a03 */
[----:B------:R-:W-:Y:S01]  /*0d40*/  ISETP.GE.AND P2, PT, R10, RZ, PT ;  /* 0x000000ff0a00720c */ /* 0x000fe20003f46270 */
[----:B------:R-:W-:Y:S01]  /*0d50*/  IMAD.HI.U32 R10, R5, R13, RZ ;  /* 0x0000000d050a7227 */ /* 0x000fe200078e00ff */
[----:B------:R-:W-:-:S03]  /*0d60*/  @!P3 LOP3.LUT R3, RZ, R72, RZ, 0x33, !PT ;  /* 0x00000048ff03b212 */ /* 0x000fc600078e33ff */
[----:B------:R-:W-:Y:S02]  /*0d70*/  IMAD.MOV R10, RZ, RZ, -R10 ;  /* 0x000000ffff0a7224 */ /* 0x000fe400078e0a0a */
[----:B------:R-:W-:Y:S01]  /*0d80*/  @!P1 IMAD.IADD R6, R6, 0x1, -R4 ;  /* 0x0000000106069824 */ /* 0x000fe200078e0a04 */
[C---:B------:R-:W-:Y:S01]  /*0d90*/  ISETP.GT.U32.AND P1, PT, R4.reuse, R8, PT ;  /* 0x000000080400720c */ /* 0x040fe20003f24070 */
[----:B------:R-:W-:Y:S02]  /*0da0*/  IMAD R10, R4, R10, R13 ;  /* 0x0000000a040a7224 */ /* 0x000fe400078e020d */
[----:B------:R-:W-:Y:S02]  /*0db0*/  VIADD R13, R2, 0x39 ;  /* 0x00000039020d7836 */ /* 0x000fe40000000000 */
[----:B------:R-:W-:-:S03]  /*0dc0*/  IMAD.HI.U32 R9, R5, R12, RZ ;  /* 0x0000000c05097227 */ /* 0x000fc600078e00ff */
[----:B------:R-:W-:Y:S01]  /*0dd0*/  IABS R15, R13 ;  /* 0x0000000d000f7213 */ /* 0x000fe20000000000 */
[--C-:B------:R-:W-:Y:S01]  /*0de0*/  @!P6 IMAD.IADD R7, R7, 0x1, -R4.reuse ;  /* 0x000000010707e824 */ /* 0x100fe200078e0a04 */
[----:B------:R-:W-:Y:S01]  /*0df0*/  ISETP.GE.AND P6, PT, R14, RZ, PT ;  /* 0x000000ff0e00720c */ /* 0x000fe20003fc6270 */
[----:B------:R-:W-:Y:S01]  /*0e00*/  IMAD.MOV R9, RZ, RZ, -R9 ;  /* 0x000000ffff097224 */ /* 0x000fe200078e0a09 */
[----:B------:R-:W-:Y:S01]  /*0e10*/  IABS R14, R11 ;  /* 0x0000000b000e7213 */ /* 0x000fe20000000000 */
[----:B------:R-:W-:Y:S01]  /*0e20*/  @!P1 IMAD.IADD R8, R8, 0x1, -R4 ;  /* 0x0000000108089824 */ /* 0x000fe200078e0a04 */
[C---:B------:R-:W-:Y:S01]  /*0e30*/  ISETP.GT.U32.AND P3, PT, R4.reuse, R7, PT ;  /* 0x000000070400720c */ /* 0x040fe20003f64070 */
[C---:B------:R-:W-:Y:S02]  /*0e40*/  IMAD R9, R4.reuse, R9, R12 ;  /* 0x0000000904097224 */ /* 0x040fe400078e020c */
[----:B------:R-:W-:Y:S01]  /*0e50*/  IMAD.HI.U32 R12, R5, R15, RZ ;  /* 0x0000000f050c7227 */ /* 0x000fe200078e00ff */
[----:B------:R-:W-:-:S03]  /*0e60*/  ISETP.GT.U32.AND P1, PT, R4, R8, PT ;  /* 0x000000080400720c */ /* 0x000fc60003f24070 */
[----:B------:R-:W-:Y:S02]  /*0e70*/  IMAD.MOV R12, RZ, RZ, -R12 ;  /* 0x000000ffff0c7224 */ /* 0x000fe400078e0a0c */
[----:B------:R-:W-:Y:S01]  /*0e80*/  @!P5 IMAD.MOV R6, RZ, RZ, -R6 ;  /* 0x000000ffff06d224 */ /* 0x000fe200078e0a06 */
[C---:B------:R-:W-:Y:S01]  /*0e90*/  ISETP.GT.U32.AND P5, PT, R4.reuse, R9, PT ;  /* 0x000000090400720c */ /* 0x040fe20003fa4070 */
[----:B------:R-:W-:Y:S02]  /*0ea0*/  IMAD R12, R4, R12, R15 ;  /* 0x0000000c040c7224 */ /* 0x000fe400078e020f */
[----:B------:R-:W-:Y:S01]  /*0eb0*/  @!P3 IMAD.IADD R7, R7, 0x1, -R4 ;  /* 0x000000010707b824 */ /* 0x000fe200078e0a04 */
[----:B------:R-:W-:Y:S01]  /*0ec0*/  ISETP.GE.AND P3, PT, R11, RZ, PT ;  /* 0x000000ff0b00720c */ /* 0x000fe20003f66270 */
[----:B------:R-:W-:-:S04]  /*0ed0*/  IMAD.HI.U32 R11, R5, R14, RZ ;  /* 0x0000000e050b7227 */ /* 0x000fc800078e00ff */
[----:B------:R-:W-:Y:S01]  /*0ee0*/  @!P1 IMAD.IADD R8, R8, 0x1, -R4 ;  /* 0x0000000108089824 */ /* 0x000fe200078e0a04 */
[----:B------:R-:W-:Y:S01]  /*0ef0*/  ISETP.GE.AND P1, PT, R13, RZ, PT ;  /* 0x000000ff0d00720c */ /* 0x000fe20003f26270 */
[----:B------:R-:W-:Y:S01]  /*0f00*/  @!P4 IMAD.MOV R7, RZ, RZ, -R7 ;  /* 0x000000ffff07c224 */ /* 0x000fe200078e0a07 */
[C---:B------:R-:W-:Y:S01]  /*0f10*/  ISETP.GT.U32.AND P4, PT, R4.reuse, R10, PT ;  /* 0x0000000a0400720c */ /* 0x040fe20003f84070 */
[----:B------:R-:W-:Y:S01]  /*0f20*/  @!P0 IMAD.MOV R8, RZ, RZ, -R8 ;  /* 0x000000ffff088224 */ /* 0x000fe200078e0a08 */
[----:B------:R-:W-:Y:S01]  /*0f30*/  ISETP.GT.U32.AND P0, PT, R4, R12, PT ;  /* 0x0000000c0400720c */ /* 0x000fe20003f04070 */
[----:B------:R-:W-:-:S04]  /*0f40*/  IMAD.HI.U32 R13, R5, R16, RZ ;  /* 0x00000010050d7227 */ /* 0x000fc800078e00ff */
[----:B------:R-:W-:Y:S02]  /*0f50*/  IMAD.MOV R13, RZ, RZ, -R13 ;  /* 0x000000ffff0d7224 */ /* 0x000fe400078e0a0d */
[----:B------:R-:W-:Y:S02]  /*0f60*/  @!P5 IMAD.IADD R9, R9, 0x1, -R4 ;  /* 0x000000010909d824 */ /* 0x000fe400078e0a04 */
[----:B------:R-:W-:Y:S01]  /*0f70*/  IMAD R13, R4, R13, R16 ;  /* 0x0000000d040d7224 */ /* 0x000fe200078e0210 */
[----:B------:R-:W-:Y:S01]  /*0f80*/  IABS R16, R21 ;  /* 0x0000001500107213 */ /* 0x000fe20000000000 */
[--C-:B------:R-:W-:Y:S01]  /*0f90*/  @!P4 IMAD.IADD R10, R10, 0x1, -R4.reuse ;  /* 0x000000010a0ac824 */ /* 0x100fe200078e0a04 */
[----:B------:R-:W-:Y:S01]  /*0fa0*/  ISETP.GT.U32.AND P5, PT, R4, R9, PT ;  /* 0x000000090400720c */ /* 0x000fe20003fa4070 */
[----:B------:R-:W-:Y:S02]  /*0fb0*/  @!P0 IMAD.IADD R12, R12, 0x1, -R4 ;  /* 0x000000010c0c8824 */ /* 0x000fe400078e0a04 */
[----:B------:R-:W-:Y:S01]  /*0fc0*/  IMAD.HI.U32 R15, R5, R16, RZ ;  /* 0x00000010050f7227 */ /* 0x000fe200078e00ff */
[----:B------:R-:W-:-:S02]  /*0fd0*/  ISETP.GT.U32.AND P4, PT, R4, R10, PT ;  /* 0x0000000a0400720c */ /* 0x000fc40003f84070 */
[C---:B------:R-:W-:Y:S01]  /*0fe0*/  ISETP.GT.U32.AND P0, PT, R4.reuse, R12, PT ;  /* 0x0000000c0400720c */ /* 0x040fe20003f04070 */
[----:B------:R-:W-:Y:S02]  /*0ff0*/  IMAD.MOV R11, RZ, RZ, -R11 ;  /* 0x000000ffff0b7224 */ /* 0x000fe400078e0a0b */
[----:B------:R-:W-:Y:S02]  /*1000*/  IMAD.MOV R15, RZ, RZ, -R15 ;  /* 0x000000ffff0f7224 */ /* 0x000fe400078e0a0f */
[----:B------:R-:W-:Y:S02]  /*1010*/  IMAD R11, R4, R11, R14 ;  /* 0x0000000b040b7224 */ /* 0x000fe400078e020e */
[----:B------:R-:W-:-:S04]  /*1020*/  IMAD.HI.U32 R14, R5, R17, RZ ;  /* 0x00000011050e7227 */ /* 0x000fc800078e00ff */
[C---:B------:R-:W-:Y:S02]  /*1030*/  IMAD R15, R4.reuse, R15, R16 ;  /* 0x0000000f040f7224 */ /* 0x040fe400078e0210 */
[----:B------:R-:W-:Y:S01]  /*1040*/  @!P5 IMAD.IADD R9, R9, 0x1, -R4 ;  /* 0x000000010909d824 */ /* 0x000fe200078e0a04 */
[----:B------:R-:W-:Y:S01]  /*1050*/  ISETP.GT.U32.AND P5, PT, R4, R11, PT ;  /* 0x0000000b0400720c */ /* 0x000fe20003fa4070 */
[----:B------:R-:W-:Y:S02]  /*1060*/  IMAD.MOV R14, RZ, RZ, -R14 ;  /* 0x000000ffff0e7224 */ /* 0x000fe400078e0a0e */
[--C-:B------:R-:W-:Y:S01]  /*1070*/  @!P0 IMAD.IADD R12, R12, 0x1, -R4.reuse ;  /* 0x000000010c0c8824 */ /* 0x100fe200078e0a04 */
[C---:B------:R-:W-:Y:S01]  /*1080*/  ISETP.GT.U32.AND P0, PT, R4.reuse, R15, PT ;  /* 0x0000000f0400720c */ /* 0x040fe20003f04070 */
[----:B------:R-:W-:Y:S02]  /*1090*/  IMAD R14, R4, R14, R17 ;  /* 0x0000000e040e7224 */ /* 0x000fe400078e0211 */
[----:B------:R-:W-:Y:S01]  /*10a0*/  @!P4 IMAD.IADD R10, R10, 0x1, -R4 ;  /* 0x000000010a0ac824 */ /* 0x000fe200078e0a04 */
[----:B------:R-:W-:Y:S01]  /*10b0*/  ISETP.GT.U32.AND P4, PT, R4, R13, PT ;  /* 0x0000000d0400720c */ /* 0x000fe20003f84070 */
[----:B------:R-:W-:-:S04]  /*10c0*/  IMAD.HI.U32 R17, R5, R20, RZ ;  /* 0x0000001405117227 */ /* 0x000fc800078e00ff */
[----:B------:R-:W-:Y:S01]  /*10d0*/  @!P6 IMAD.MOV R10, RZ, RZ, -R10 ;  /* 0x000000ffff0ae224 */ /* 0x000fe200078e0a0a */
[C---:B------:R-:W-:Y:S01]  /*10e0*/  ISETP.GT.U32.AND P6, PT, R4.reuse, R14, PT ;  /* 0x0000000e0400720c */ /* 0x040fe20003fc4070 */
[--C-:B------:R-:W-:Y:S02]  /*10f0*/  @!P5 IMAD.IADD R11, R11, 0x1, -R4.reuse ;  /* 0x000000010b0bd824 */ /* 0x100fe400078e0a04 */
[----:B------:R-:W-:Y:S02]  /*1100*/  @!P0 IMAD.IADD R15, R15, 0x1, -R4 ;  /* 0x000000010f0f8824 */ /* 0x000fe400078e0a04 */
[----:B------:R-:W-:Y:S01]  /*1110*/  IMAD.MOV R17, RZ, RZ, -R17 ;  /* 0x000000ffff117224 */ /* 0x000fe200078e0a11 */
[C---:B------:R-:W-:Y:S01]  /*1120*/  ISETP.GT.U32.AND P5, PT, R4.reuse, R11, PT ;  /* 0x0000000b0400720c */ /* 0x040fe20003fa4070 */
[----:B------:R-:W-:Y:S01]  /*1130*/  @!P2 IMAD.MOV R9, RZ, RZ, -R9 ;  /* 0x000000ffff09a224 */ /* 0x000fe200078e0a09 */
[C---:B------:R-:W-:Y:S01]  /*1140*/  ISETP.GT.U32.AND P0, PT, R4.reuse, R15, PT ;  /* 0x0000000f0400720c */ /* 0x040fe20003f04070 */
[----:B------:R-:W-:Y:S01]  /*1150*/  IMAD R17, R4, R17, R20 ;  /* 0x0000001104117224 */ /* 0x000fe200078e0214 */
[----:B------:R-:W-:Y:S01]  /*1160*/  ISETP.GE.AND P2, PT, R18, RZ, PT ;  /* 0x000000ff1200720c */ /* 0x000fe20003f46270 */
[--C-:B------:R-:W-:Y:S01]  /*1170*/  @!P4 IMAD.IADD R13, R13, 0x1, -R4.reuse ;  /* 0x000000010d0dc824 */ /* 0x100fe200078e0a04 */
[----:B------:R-:W-:Y:S01]  /*1180*/  IABS R18, R22 ;  /* 0x0000001600127213 */ /* 0x000fe20000000000 */
[----:B------:R-:W-:Y:S01]  /*1190*/  @!P6 IMAD.IADD R14, R14, 0x1, -R4 ;  /* 0x000000010e0ee824 */ /* 0x000fe200078e0a04 */
[----:B------:R-:W-:Y:S01]  /*11a0*/  ISETP.GE.AND P6, PT, R21, RZ, PT ;  /* 0x000000ff1500720c */ /* 0x000fe20003fc6270 */
[----:B------:R-:W-:Y:S01]  /*11b0*/  @!P1 IMAD.MOV R12, RZ, RZ, -R12 ;  /* 0x000000ffff0c9224 */ /* 0x000fe200078e0a0c */
[----:B------:R-:W-:Y:S01]  /*11c0*/  ISETP.GT.U32.AND P4, PT, R4, R13, PT ;  /* 0x0000000d0400720c */ /* 0x000fe20003f84070 */
[----:B------:R-:W-:Y:S01]  /*11d0*/  IMAD.HI.U32 R16, R5, R18, RZ ;  /* 0x0000001205107227 */ /* 0x000fe200078e00ff */
[----:B------:R-:W-:-:S03]  /*11e0*/  ISETP.GE.AND P1, PT, R22, RZ, PT ;  /* 0x000000ff1600720c */ /* 0x000fc60003f26270 */
[--C-:B------:R-:W-:Y:S01]  /*11f0*/  @!P5 IMAD.IADD R11, R11, 0x1, -R4.reuse ;  /* 0x000000010b0bd824 */ /* 0x100fe200078e0a04 */
[----:B------:R-:W-:Y:S01]  /*1200*/  ISETP.GE.AND P5, PT, R19, RZ, PT ;  /* 0x000000ff1300720c */ /* 0x000fe20003fa6270 */
[----:B------:R-:W-:Y:S02]  /*1210*/  @!P0 IMAD.IADD R15, R15, 0x1, -R4 ;  /* 0x000000010f0f8824 */ /* 0x000fe400078e0a04 */
[----:B------:R-:W-:Y:S01]  /*1220*/  @!P3 IMAD.MOV R11, RZ, RZ, -R11 ;  /* 0x000000ffff0bb224 */ /* 0x000fe200078e0a0b */
[C---:B------:R-:W-:Y:S01]  /*1230*/  ISETP.GT.U32.AND P3, PT, R4.reuse, R14, PT ;  /* 0x0000000e0400720c */ /* 0x040fe20003f64070 */
[----:B------:R-:W-:Y:S01]  /*1240*/  @!P6 IMAD.MOV R15, RZ, RZ, -R15 ;  /* 0x000000ffff0fe224 */ /* 0x000fe200078e0a0f */
[C---:B------:R-:W-:Y:S01]  /*1250*/  ISETP.GT.U32.AND P6, PT, R4.reuse, R17, PT ;  /* 0x000000110400720c */ /* 0x040fe20003fc4070 */
[----:B------:R-:W-:Y:S02]  /*1260*/  IMAD.MOV R19, RZ, RZ, -R16 ;  /* 0x000000ffff137224 */ /* 0x000fe400078e0a10 */
[----:B------:R-:W-:Y:S01]  /*1270*/  @!P4 IMAD.IADD R13, R13, 0x1, -R4 ;  /* 0x000000010d0dc824 */ /* 0x000fe200078e0a04 */
[----:B------:R-:W-:Y:S01]  /*1280*/  ISETP.GE.AND P4, PT, R23, RZ, PT ;  /* 0x000000ff1700720c */ /* 0x000fe20003f86270 */
[----:B------:R-:W-:-:S02]  /*1290*/  IMAD R16, R4, R19, R18 ;  /* 0x0000001304107224 */ /* 0x000fc400078e0212 */
[C---:B------:R-:W-:Y:S02]  /*12a0*/  VIADD R19, R2.reuse, 0x32 ;  /* 0x0000003202137836 */ /* 0x040fe40000000000 */
[----:B------:R-:W-:Y:S02]  /*12b0*/  VIADD R18, R2, 0x33 ;  /* 0x0000003302127836 */ /* 0x000fe40000000000 */
[--C-:B------:R-:W-:Y:S01]  /*12c0*/  @!P3 IMAD.IADD R14, R14, 0x1, -R4.reuse ;  /* 0x000000010e0eb824 */ /* 0x100fe200078e0a04 */
[----:B------:R-:W-:Y:S01]  /*12d0*/  IABS R22, R19 ;  /* 0x0000001300167213 */ /* 0x000fe20000000000 */
[----:B------:R-:W-:Y:S01]  /*12e0*/  @!P6 IMAD.IADD R17, R17, 0x1, -R4 ;  /* 0x000000011111e824 */ /* 0x000fe200078e0a04 */
[C---:B------:R-:W-:Y:S01]  /*12f0*/  ISETP.GT.U32.AND P3, PT, R4.reuse, R16, PT ;  /* 0x000000100400720c */ /* 0x040fe20003f64070 */
[----:B------:R-:W-:Y:S01]  /*1300*/  @!P5 IMAD.MOV R14, RZ, RZ, -R14 ;  /* 0x000000ffff0ed224 */ /* 0x000fe200078e0a0e */
[----:B------:R-:W-:Y:S01]  /*1310*/  IABS R21, R18 ;  /* 0x0000001200157213 */ /* 0x000fe20000000000 */
[----:B------:R-:W-:Y:S01]  /*1320*/  @!P2 IMAD.MOV R13, RZ, RZ, -R13 ;  /* 0x000000ffff0da224 */ /* 0x000fe200078e0a0d */
[----:B------:R-:W-:Y:S01]  /*1330*/  ISETP.GE.AND P5, PT, R19, RZ, PT ;  /* 0x000000ff1300720c */ /* 0x000fe20003fa6270 */
[----:B------:R-:W-:Y:S01]  /*1340*/  IMAD.HI.U32 R19, R5, R22, RZ ;  /* 0x0000001605137227 */ /* 0x000fe200078e00ff */
[----:B------:R-:W-:-:S02]  /*1350*/  ISETP.GT.U32.AND P6, PT, R4, R17, PT ;  /* 0x000000110400720c */ /* 0x000fc40003fc4070 */
[----:B------:R-:W-:Y:S01]  /*1360*/  ISETP.GE.AND P2, PT, R18, RZ, PT ;  /* 0x000000ff1200720c */ /* 0x000fe20003f46270 */
[----:B------:R-:W-:-:S04]  /*1370*/  IMAD.HI.U32 R18, R5, R21, RZ ;  /* 0x0000001505127227 */ /* 0x000fc800078e00ff */
[----:B------:R-:W-:Y:S02]  /*1380*/  IMAD.MOV R19, RZ, RZ, -R19 ;  /* 0x000000ffff137224 */ /* 0x000fe400078e0a13 */
[----:B------:R-:W-:Y:S02]  /*1390*/  VIADD R20, R2, 0x31 ;  /* 0x0000003102147836 */ /* 0x000fe40000000000 */
[----:B------:R-:W-:Y:S02]  /*13a0*/  IMAD.MOV R18, RZ, RZ, -R18 ;  /* 0x000000ffff127224 */ /* 0x000fe400078e0a12 */
[----:B------:R-:W-:Y:S01]  /*13b0*/  IMAD R19, R4, R19, R22 ;  /* 0x0000001304137224 */ /* 0x000fe200078e0216 */
[----:B------:R-:W-:Y:S01]  /*13c0*/  IABS R23, R20 ;  /* 0x0000001400177213 */ /* 0x000fe20000000000 */
[----:B------:R-:W-:Y:S01]  /*13d0*/  @!P3 IMAD.IADD R16, R16, 0x1, -R4 ;  /* 0x000000011010b824 */ /* 0x000fe200078e0a04 */
[----:B------:R-:W-:Y:S01]  /*13e0*/  ISETP.GE.AND P0, PT, R20, RZ, PT ;  /* 0x000000ff1400720c */ /* 0x000fe20003f06270 */
[----:B------:R-:W-:-:S02]  /*13f0*/  IMAD R18, R4, R18, R21 ;  /* 0x0000001204127224 */ /* 0x000fc400078e0215 */
[----:B------:R-:W-:Y:S01]  /*1400*/  IMAD.HI.U32 R21, R5, R24, RZ ;  /* 0x0000001805157227 */ /* 0x000fe200078e00ff */
[----:B------:R-:W-:-:S03]  /*1410*/  ISETP.GT.U32.AND P3, PT, R4, R16, PT ;  /* 0x000000100400720c */ /* 0x000fc60003f64070 */
[----:B------:R-:W-:Y:S01]  /*1420*/  @!P6 IMAD.IADD R17, R17, 0x1, -R4 ;  /* 0x000000011111e824 */ /* 0x000fe200078e0a04 */
[----:B------:R-:W-:Y:S01]  /*1430*/  ISETP.GT.U32.AND P6, PT, R4, R19, PT ;  /* 0x000000130400720c */ /* 0x000fe20003fc4070 */
[----:B------:R-:W-:Y:S02]  /*1440*/  IMAD.MOV R21, RZ, RZ, -R21 ;  /* 0x000000ffff157224 */ /* 0x000fe400078e0a15 */
[----:B------:R-:W-:-:S04]  /*1450*/  IMAD.HI.U32 R22, R5, R25, RZ ;  /* 0x0000001905167227 */ /* 0x000fc800078e00ff */
[----:B------:R-:W-:-:S04]  /*1460*/  IMAD.HI.U32 R20, R5, R23, RZ ;  /* 0x0000001705147227 */ /* 0x000fc800078e00ff */
[C---:B------:R-:W-:Y:S02]  /*1470*/  IMAD R21, R4.reuse, R21, R24 ;  /* 0x0000001504157224 */ /* 0x040fe400078e0218 */
[----:B------:R-:W-:Y:S02]  /*1480*/  IMAD.MOV R22, RZ, RZ, -R22 ;  /* 0x000000ffff167224 */ /* 0x000fe400078e0a16 */
[----:B------:R-:W-:Y:S02]  /*1490*/  IMAD.MOV R20, RZ, RZ, -R20 ;  /* 0x000000ffff147224 */ /* 0x000fe400078e0a14 */
[C---:B------:R-:W-:Y:S01]  /*14a0*/  IMAD R22, R4.reuse, R22, R25 ;  /* 0x0000001604167224 */ /* 0x040fe200078e0219 */
[----:B------:R-:W-:Y:S01]  /*14b0*/  IABS R25, R31 ;  /* 0x0000001f00197213 */ /* 0x000fe20000000000 */
[----:B------:R-:W-:Y:S01]  /*14c0*/  @!P4 IMAD.MOV R17, RZ, RZ, -R17 ;  /* 0x000000ffff11c224 */ /* 0x000fe200078e0a11 */
[C---:B------:R-:W-:Y:S01]  /*14d0*/  ISETP.GT.U32.AND P4, PT, R4.reuse, R21, PT ;  /* 0x000000150400720c */ /* 0x040fe20003f84070 */
[C---:B------:R-:W-:Y:S01]  /*14e0*/  IMAD R20, R4.reuse, R20, R23 ;  /* 0x0000001404147224 */ /* 0x040fe200078e0217 */
[----:B------:R-:W-:Y:S01]  /*14f0*/  IABS R23, R30 ;  /* 0x0000001e00177213 */ /* 0x000fe20000000000 */
[--C-:B------:R-:W-:Y:S01]  /*1500*/  @!P6 IMAD.IADD R19, R19, 0x1, -R4.reuse ;  /* 0x000000011313e824 */ /* 0x100fe200078e0a04 */
[----:B------:R-:W-:Y:S01]  /*1510*/  ISETP.GT.U32.AND P6, PT, R4, R22, PT ;  /* 0x000000160400720c */ /* 0x000fe20003fc4070 */
[----:B------:R-:W-:Y:S01]  /*1520*/  @!P3 IMAD.IADD R16, R16, 0x1, -R4 ;  /* 0x000000011010b824 */ /* 0x000fe200078e0a04 */
[----:B------:R-:W-:Y:S01]  /*1530*/  ISETP.GT.U32.AND P3, PT, R4, R18, PT ;  /* 0x000000120400720c */ /* 0x000fe20003f64070 */
[----:B------:R-:W-:-:S02]  /*1540*/  IMAD.MOV.U32 R24, RZ, RZ, R23 ;  /* 0x000000ffff187224 */ /* 0x000fc400078e0017 */
[----:B------:R-:W-:Y:S01]  /*1550*/  @!P1 IMAD.MOV R16, RZ, RZ, -R16 ;  /* 0x000000ffff109224 */ /* 0x000fe200078e0a10 */
[----:B------:R-:W-:Y:S01]  /*1560*/  ISETP.GT.U32.AND P1, PT, R4, R20, PT ;  /* 0x000000140400720c */ /* 0x000fe20003f24070 */
[----:B------:R-:W-:-:S04]  /*1570*/  IMAD.HI.U32 R23, R5, R24, RZ ;  /* 0x0000001805177227 */ /* 0x000fc800078e00ff */
[--C-:B------:R-:W-:Y:S02]  /*1580*/  @!P4 IMAD.IADD R21, R21, 0x1, -R4.reuse ;  /* 0x000000011515c824 */ /* 0x100fe400078e0a04 */
[----:B------:R-:W-:Y:S02]  /*1590*/  IMAD.MOV R23, RZ, RZ, -R23 ;  /* 0x000000ffff177224 */ /* 0x000fe400078e0a17 */
[--C-:B------:R-:W-:Y:S01]  /*15a0*/  @!P6 IMAD.IADD R22, R22, 0x1, -R4.reuse ;  /* 0x000000011616e824 */ /* 0x100fe200078e0a04 */
[----:B------:R-:W-:Y:S01]  /*15b0*/  ISETP.GT.U32.AND P6, PT, R4, R21, PT ;  /* 0x000000150400720c */ /* 0x000fe20003fc4070 */
[----:B------:R-:W-:Y:S02]  /*15c0*/  @!P3 IMAD.IADD R18, R18, 0x1, -R4 ;  /* 0x000000011212b824 */ /* 0x000fe400078e0a04 */
[C---:B------:R-:W-:Y:S02]  /*15d0*/  IMAD R23, R4.reuse, R23, R24 ;  /* 0x0000001704177224 */ /* 0x040fe400078e0218 */
[----:B------:R-:W-:Y:S01]  /*15e0*/  IMAD.HI.U32 R24, R5, R25, RZ ;  /* 0x0000001905187227 */ /* 0x000fe200078e00ff */
[----:B------:R-:W-:-:S03]  /*15f0*/  ISETP.GT.U32.AND P3, PT, R4, R18, PT ;  /* 0x000000120400720c */ /* 0x000fc60003f64070 */
[----:B------:R-:W-:Y:S01]  /*1600*/  @!P1 IMAD.IADD R20, R20, 0x1, -R4 ;  /* 0x0000000114149824 */ /* 0x000fe200078e0a04 */
[C---:B------:R-:W-:Y:S01]  /*1610*/  ISETP.GT.U32.AND P1, PT, R4.reuse, R19, PT ;  /* 0x000000130400720c */ /* 0x040fe20003f24070 */
[----:B------:R-:W-:Y:S02]  /*1620*/  IMAD.MOV R24, RZ, RZ, -R24 ;  /* 0x000000ffff187224 */ /* 0x000fe400078e0a18 */
[----:B------:R-:W-:Y:S01]  /*1630*/  @!P6 IMAD.IADD R21, R21, 0x1, -R4 ;  /* 0x000000011515e824 */ /* 0x000fe200078e0a04 */
[C---:B------:R-:W-:Y:S01]  /*1640*/  ISETP.GT.U32.AND P4, PT, R4.reuse, R20, PT ;  /* 0x000000140400720c */ /* 0x040fe20003f84070 */
[----:B------:R-:W-:Y:S02]  /*1650*/  IMAD R24, R4, R24, R25 ;  /* 0x0000001804187224 */ /* 0x000fe400078e0219 */
[----:B------:R-:W-:-:S03]  /*1660*/  IMAD.HI.U32 R25, R5, R27, RZ ;  /* 0x0000001b05197227 */ /* 0x000fc600078e00ff */
[----:B------:R-:W-:Y:S01]  /*1670*/  ISETP.GT.U32.AND P6, PT, R4, R24, PT ;  /* 0x000000180400720c */ /* 0x000fe20003fc4070 */
[--C-:B------:R-:W-:Y:S01]  /*1680*/  @!P3 IMAD.IADD R18, R18, 0x1, -R4.reuse ;  /* 0x000000011212b824 */ /* 0x100fe200078e0a04 */
[----:B------:R-:W-:Y:S01]  /*1690*/  ISETP.GE.AND P3, PT, R26, RZ, PT ;  /* 0x000000ff1a00720c */ /* 0x000fe20003f66270 */
[----:B------:R-:W-:Y:S01]  /*16a0*/  @!P1 IMAD.IADD R19, R19, 0x1, -R4 ;  /* 0x0000000113139824 */ /* 0x000fe200078e0a04 */
[C---:B------:R-:W-:Y:S01]  /*16b0*/  ISETP.GT.U32.AND P1, PT, R4.reuse, R23, PT ;  /* 0x000000170400720c */ /* 0x040fe20003f24070 */
[----:B------:R-:W-:Y:S01]  /*16c0*/  @!P2 IMAD.MOV R18, RZ, RZ, -R18 ;  /* 0x000000ffff12a224 */ /* 0x000fe200078e0a12 */
[----:B------:R-:W-:Y:S01]  /*16d0*/  ISETP.GT.U32.AND P2, PT, R4, R22, PT ;  /* 0x000000160400720c */ /* 0x000fe20003f44070 */
[----:B------:R-:W-:Y:S01]  /*16e0*/  @!P4 IMAD.IADD R20, R20, 0x1, -R4 ;  /* 0x000000011414c824 */ /* 0x000fe200078e0a04 */
[----:B------:R-:W-:Y:S01]  /*16f0*/  ISETP.GE.AND P4, PT, R29, RZ, PT ;  /* 0x000000ff1d00720c */ /* 0x000fe20003f86270 */
[----:B------:R-:W-:-:S04]  /*1700*/  IMAD.HI.U32 R26, R5, R28, RZ ;  /* 0x0000001c051a7227 */ /* 0x000fc800078e00ff */
[----:B------:R-:W-:Y:S02]  /*1710*/  @!P6 IMAD.IADD R24, R24, 0x1, -R4 ;  /* 0x000000011818e824 */ /* 0x000fe400078e0a04 */
[----:B------:R-:W-:Y:S02]  /*1720*/  @!P0 IMAD.MOV R20, RZ, RZ, -R20 ;  /* 0x000000ffff148224 */ /* 0x000fe400078e0a14 */
[--C-:B------:R-:W-:Y:S01]  /*1730*/  @!P1 IMAD.IADD R23, R23, 0x1, -R4.reuse ;  /* 0x0000000117179824 */ /* 0x100fe200078e0a04 */
[----:B------:R-:W-:Y:S01]  /*1740*/  ISETP.GT.U32.AND P0, PT, R4, R24, PT ;  /* 0x000000180400720c */ /* 0x000fe20003f04070 */
[----:B------:R-:W-:Y:S01]  /*1750*/  @!P2 IMAD.IADD R22, R22, 0x1, -R4 ;  /* 0x000000011616a824 */ /* 0x000fe200078e0a04 */
[----:B------:R-:W-:Y:S01]  /*1760*/  ISETP.GE.AND P2, PT, R30, RZ, PT ;  /* 0x000000ff1e00720c */ /* 0x000fe20003f46270 */
[----:B------:R-:W-:Y:S01]  /*1770*/  IMAD.MOV R29, RZ, RZ, -R26 ;  /* 0x000000ffff1d7224 */ /* 0x000fe200078e0a1a */
[----:B------:R-:W-:Y:S01]  /*1780*/  ISETP.GE.AND P1, PT, R31, RZ, PT ;  /* 0x000000ff1f00720c */ /* 0x000fe20003f26270 */
[----:B------:R-:W-:Y:S01]  /*1790*/  VIADD R31, R2, 0x2a ;  /* 0x0000002a021f7836 */ /* 0x000fe20000000000 */
[C---:B------:R-:W-:Y:S01]  /*17a0*/  ISETP.GT.U32.AND P6, PT, R4.reuse, R23, PT ;  /* 0x000000170400720c */ /* 0x040fe20003fc4070 */
[----:B------:R-:W-:Y:S01]  /*17b0*/  IMAD.MOV R25, RZ, RZ, -R25 ;  /* 0x000000ffff197224 */ /* 0x000fe200078e0a19 */
[----:B------:R-:W-:Y:S01]  /*17c0*/  IABS R30, R34 ;  /* 0x00000022001e7213 */ /* 0x000fe20000000000 */
[C---:B------:R-:W-:Y:S01]  /*17d0*/  IMAD R26, R4.reuse, R29, R28 ;  /* 0x0000001d041a7224 */ /* 0x040fe200078e021c */
[----:B------:R-:W-:Y:S01]  /*17e0*/  IABS R29, R31 ;  /* 0x0000001f001d7213 */ /* 0x000fe20000000000 */
[----:B------:R-:W-:-:S02]  /*17f0*/  IMAD R25, R4, R25, R27 ;  /* 0x0000001904197224 */ /* 0x000fc400078e021b */
[----:B------:R-:W-:-:S04]  /*1800*/  IMAD.HI.U32 R28, R5, R30, RZ ;  /* 0x0000001e051c7227 */ /* 0x000fc800078e00ff */
[----:B------:R-:W-:Y:S01]  /*1810*/  @!P4 IMAD.MOV R22, RZ, RZ, -R22 ;  /* 0x000000ffff16c224 */ /* 0x000fe200078e0a16 */
[----:B------:R-:W-:Y:S01]  /*1820*/  ISETP.GT.U32.AND P4, PT, R4, R26, PT ;  /* 0x0000001a0400720c */ /* 0x000fe20003f84070 */
[----:B------:R-:W-:Y:S01]  /*1830*/  @!P0 IMAD.IADD R24, R24, 0x1, -R4 ;  /* 0x0000000118188824 */ /* 0x000fe200078e0a04 */
[----:B------:R-:W-:Y:S01]  /*1840*/  ISETP.GE.AND P0, PT, R31, RZ, PT ;  /* 0x000000ff1f00720c */ /* 0x000fe20003f06270 */
[----:B------:R-:W-:Y:S01]  /*1850*/  @!P5 IMAD.MOV R19, RZ, RZ, -R19 ;  /* 0x000000ffff13d224 */ /* 0x000fe200078e0a13 */
[----:B------:R-:W-:Y:S01]  /*1860*/  ISETP.GT.U32.AND P5, PT, R4, R25, PT ;  /* 0x000000190400720c */ /* 0x000fe20003fa4070 */
[----:B------:R-:W-:Y:S02]  /*1870*/  IMAD.MOV R31, RZ, RZ, -R28 ;  /* 0x000000ffff1f7224 */ /* 0x000fe400078e0a1c */
[----:B------:R-:W-:-:S04]  /*1880*/  IMAD.HI.U32 R27, R5, R29, RZ ;  /* 0x0000001d051b7227 */ /* 0x000fc800078e00ff */
[----:B------:R-:W-:Y:S01]  /*1890*/  @!P6 IMAD.IADD R23, R23, 0x1, -R4 ;  /* 0x000000011717e824 */ /* 0x000fe200078e0a04 */
[----:B------:R-:W-:Y:S01]  /*18a0*/  ISETP.GE.AND P6, PT, R33, RZ, PT ;  /* 0x000000ff2100720c */ /* 0x000fe20003fc6270 */
[----:B------:R-:W-:Y:S02]  /*18b0*/  IMAD R28, R4, R31, R30 ;  /* 0x0000001f041c7224 */ /* 0x000fe400078e021e */
[----:B------:R-:W-:Y:S02]  /*18c0*/  IMAD.MOV R27, RZ, RZ, -R27 ;  /* 0x000000ffff1b7224 */ /* 0x000fe400078e0a1b */
[----:B------:R-:W-:Y:S02]  /*18d0*/  VIADD R33, R2, 0x28 ;  /* 0x0000002802217836 */ /* 0x000fe40000000000 */
[----:B------:R-:W-:Y:S01]  /*18e0*/  @!P1 IMAD.MOV R24, RZ, RZ, -R24 ;  /* 0x000000ffff189224 */ /* 0x000fe200078e0a18 */
[C---:B------:R-:W-:Y:S01]  /*18f0*/  ISETP.GT.U32.AND P1, PT, R4.reuse, R28, PT ;  /* 0x0000001c0400720c */ /* 0x040fe20003f24070 */
[----:B------:R-:W-:Y:S01]  /*1900*/  IMAD R27, R4, R27, R29 ;  /* 0x0000001b041b7224 */ /* 0x000fe200078e021d */
[----:B------:R-:W-:Y:S01]  /*1910*/  IABS R29, R33 ;  /* 0x00000021001d7213 */ /* 0x000fe20000000000 */
[----:B------:R-:W-:-:S02]  /*1920*/  @!P4 IMAD.IADD R26, R26, 0x1, -R4 ;  /* 0x000000011a1ac824 */ /* 0x000fc400078e0a04 */
[----:B------:R-:W-:Y:S02]  /*1930*/  @!P5 IMAD.IADD R25, R25, 0x1, -R4 ;  /* 0x000000011919d824 */ /* 0x000fe400078e0a04 */
[----:B------:R-:W-:Y:S01]  /*1940*/  IMAD.MOV.U32 R30, RZ, RZ, R29 ;  /* 0x000000ffff1e7224 */ /* 0x000fe200078e001d */
[C---:B------:R-:W-:Y:S01]  /*1950*/  ISETP.GT.U32.AND P4, PT, R4.reuse, R26, PT ;  /* 0x0000001a0400720c */ /* 0x040fe20003f84070 */
[----:B------:R-:W-:Y:S01]  /*1960*/  @!P2 IMAD.MOV R23, RZ, RZ, -R23 ;  /* 0x000000ffff17a224 */ /* 0x000fe200078e0a17 */
[C---:B------:R-:W-:Y:S01]  /*1970*/  ISETP.GT.U32.AND P2, PT, R4.reuse, R27, PT ;  /* 0x0000001b0400720c */ /* 0x040fe20003f44070 */
[----:B------:R-:W-:Y:S01]  /*1980*/  IMAD.HI.U32 R29, R5, R30, RZ ;  /* 0x0000001e051d7227 */ /* 0x000fe200078e00ff */
[----:B------:R-:W-:-:S03]  /*1990*/  ISETP.GT.U32.AND P5, PT, R4, R25, PT ;  /* 0x000000190400720c */ /* 0x000fc60003fa4070 */
[----:B------:R-:W-:Y:S01]  /*19a0*/  @!P3 IMAD.MOV R21, RZ, RZ, -R21 ;  /* 0x000000ffff15b224 */ /* 0x000fe200078e0a15 */
[----:B------:R-:W-:Y:S01]  /*19b0*/  ISETP.GE.AND P3, PT, R32, RZ, PT ;  /* 0x000000ff2000720c */ /* 0x000fe20003f66270 */
[--C-:B------:R-:W-:Y:S01]  /*19c0*/  @!P1 IMAD.IADD R28, R28, 0x1, -R4.reuse ;  /* 0x000000011c1c9824 */ /* 0x100fe200078e0a04 */
[----:B------:R-:W-:Y:S01]  /*19d0*/  IABS R32, R35 ;  /* 0x0000002300207213 */ /* 0x000fe20000000000 */
[----:B------:R-:W-:Y:S02]  /*19e0*/  IMAD.MOV R29, RZ, RZ, -R29 ;  /* 0x000000ffff1d7224 */ /* 0x000fe400078e0a1d */
[----:B------:R-:W-:Y:S01]  /*19f0*/  @!P4 IMAD.IADD R26, R26, 0x1, -R4 ;  /* 0x000000011a1ac824 */ /* 0x000fe200078e0a04 */
[C---:B------:R-:W-:Y:S01]  /*1a00*/  ISETP.GT.U32.AND P1, PT, R4.reuse, R28, PT ;  /* 0x0000001c0400720c */ /* 0x040fe20003f24070 */
[----:B------:R-:W-:Y:S01]  /*1a10*/  IMAD R29, R4, R29, R30 ;  /* 0x0000001d041d7224 */ /* 0x000fe200078e021e */
[----:B------:R-:W-:Y:S01]  /*1a20*/  ISETP.GE.AND P4, PT, R33, RZ, PT ;  /* 0x000000ff2100720c */ /* 0x000fe20003f86270 */
[----:B------:R-:W-:-:S04]  /*1a30*/  IMAD.HI.U32 R30, R5, R32, RZ ;  /* 0x00000020051e7227 */ /* 0x000fc800078e00ff */
[--C-:B------:R-:W-:Y:S02]  /*1a40*/  @!P2 IMAD.IADD R27, R27, 0x1, -R4.reuse ;  /* 0x000000011b1ba824 */ /* 0x100fe400078e0a04 */
[----:B------:R-:W-:Y:S01]  /*1a50*/  @!P5 IMAD.IADD R25, R25, 0x1, -R4 ;  /* 0x000000011919d824 */ /* 0x000fe200078e0a04 */
[----:B------:R-:W-:Y:S01]  /*1a60*/  ISETP.GE.AND P5, PT, R34, RZ, PT ;  /* 0x000000ff2200720c */ /* 0x000fe20003fa6270 */
[----:B------:R-:W-:Y:S01]  /*1a70*/  IMAD.MOV R33, RZ, RZ, -R30 ;  /* 0x000000ffff217224 */ /* 0x000fe200078e0a1e */
[C---:B------:R-:W-:Y:S01]  /*1a80*/  ISETP.GT.U32.AND P2, PT, R4.reuse, R27, PT ;  /* 0x0000001b0400720c */ /* 0x040fe20003f44070 */
[----:B------:R-:W-:Y:S01]  /*1a90*/  @!P3 IMAD.MOV R25, RZ, RZ, -R25 ;  /* 0x000000ffff19b224 */ /* 0x000fe200078e0a19 */
[C---:B------:R-:W-:Y:S01]  /*1aa0*/  ISETP.GT.U32.AND P3, PT, R4.reuse, R29, PT ;  /* 0x0000001d0400720c */ /* 0x040fe20003f64070 */
[----:B------:R-:W-:Y:S01]  /*1ab0*/  IMAD R30, R4, R33, R32 ;  /* 0x00000021041e7224 */ /* 0x000fe200078e0220 */
[----:B------:R-:W-:Y:S01]  /*1ac0*/  IABS R34, R36 ;  /* 0x0000002400227213 */ /* 0x000fe20000000000 */
[----:B------:R-:W-:-:S02]  /*1ad0*/  @!P1 IMAD.IADD R28, R28, 0x1, -R4 ;  /* 0x000000011c1c9824 */ /* 0x000fc400078e0a04 */
[----:B------:R-:W-:Y:S01]  /*1ae0*/  VIADD R32, R2, 0x25 ;  /* 0x0000002502207836 */ /* 0x000fe20000000000 */
[----:B------:R-:W-:Y:S01]  /*1af0*/  ISETP.GT.U32.AND P1, PT, R4, R30, PT ;  /* 0x0000001e0400720c */ /* 0x000fe20003f24070 */
[----:B------:R-:W-:Y:S01]  /*1b00*/  @!P6 IMAD.MOV R26, RZ, RZ, -R26 ;  /* 0x000000ffff1ae224 */ /* 0x000fe200078e0a1a */
[----:B------:R-:W-:Y:S01]  /*1b10*/  ISETP.GE.AND P6, PT, R35, RZ, PT ;  /* 0x000000ff2300720c */ /* 0x000fe20003fc6270 */
[----:B------:R-:W-:Y:S01]  /*1b20*/  IMAD.HI.U32 R31, R5, R34, RZ ;  /* 0x00000022051f7227 */ /* 0x000fe200078e00ff */
[----:B------:R-:W-:-:S03]  /*1b30*/  IABS R35, R32 ;  /* 0x0000002000237213 */ /* 0x000fc60000000000 */
[--C-:B------:R-:W-:Y:S01]  /*1b40*/  @!P2 IMAD.IADD R27, R27, 0x1, -R4.reuse ;  /* 0x000000011b1ba824 */ /* 0x100fe200078e0a04 */
[----:B------:R-:W-:Y:S01]  /*1b50*/  ISETP.GE.AND P2, PT, R36, RZ, PT ;  /* 0x000000ff2400720c */ /* 0x000fe20003f46270 */
[--C-:B------:R-:W-:Y:S02]  /*1b60*/  @!P3 IMAD.IADD R29, R29, 0x1, -R4.reuse ;  /* 0x000000011d1db824 */ /* 0x100fe400078e0a04 */
[----:B------:R-:W-:Y:S01]  /*1b70*/  @!P0 IMAD.MOV R27, RZ, RZ, -R27 ;  /* 0x000000ffff1b8224 */ /* 0x000fe200078e0a1b */
[----:B------:R-:W-:Y:S01]  /*1b80*/  ISETP.GE.AND P0, PT, R32, RZ, PT ;  /* 0x000000ff2000720c */ /* 0x000fe20003f06270 */
[----:B------:R-:W-:Y:S01]  /*1b90*/  VIADD R32, R2, 0x24 ;  /* 0x0000002402207836 */ /* 0x000fe20000000000 */
[----:B------:R-:W-:Y:S01]  /*1ba0*/  ISETP.GT.U32.AND P3, PT, R4, R29, PT ;  /* 0x0000001d0400720c */ /* 0x000fe20003f64070 */
[----:B------:R-:W-:Y:S02]  /*1bb0*/  @!P1 IMAD.IADD R30, R30, 0x1, -R4 ;  /* 0x000000011e1e9824 */ /* 0x000fe400078e0a04 */
[----:B------:R-:W-:Y:S01]  /*1bc0*/  @!P5 IMAD.MOV R28, RZ, RZ, -R28 ;  /* 0x000000ffff1cd224 */ /* 0x000fe200078e0a1c */
[----:B------:R-:W-:Y:S01]  /*1bd0*/  ISETP.GE.AND P5, PT, R32, RZ, PT ;  /* 0x000000ff2000720c */ /* 0x000fe20003fa6270 */
[----:B------:R-:W-:Y:S01]  /*1be0*/  IMAD.MOV R31, RZ, RZ, -R31 ;  /* 0x000000ffff1f7224 */ /* 0x000fe200078e0a1f */
[----:B------:R-:W-:Y:S01]  /*1bf0*/  IABS R36, R32 ;  /* 0x0000002000247213 */ /* 0x000fe20000000000 */
[----:B------:R-:W-:Y:S01]  /*1c00*/  IMAD.HI.U32 R32, R5, R35, RZ ;  /* 0x0000002305207227 */ /* 0x000fe200078e00ff */
[----:B------:R-:W-:-:S03]  /*1c10*/  ISETP.GT.U32.AND P1, PT, R4, R30, PT ;  /* 0x0000001e0400720c */ /* 0x000fc60003f24070 */
[C---:B------:R-:W-:Y:S02]  /*1c20*/  IMAD R31, R4.reuse, R31, R34 ;  /* 0x0000001f041f7224 */ /* 0x040fe400078e0222 */
[----:B------:R-:W-:Y:S02]  /*1c30*/  IMAD.MOV R32, RZ, RZ, -R32 ;  /* 0x000000ffff207224 */ /* 0x000fe400078e0a20 */
[----:B------:R-:W-:Y:S01]  /*1c40*/  @!P3 IMAD.IADD R29, R29, 0x1, -R4 ;  /* 0x000000011d1db824 */ /* 0x000fe200078e0a04 */
[C---:B------:R-:W-:Y:S01]  /*1c50*/  ISETP.GT.U32.AND P3, PT, R4.reuse, R31, PT ;  /* 0x0000001f0400720c */ /* 0x040fe20003f64070 */
[----:B------:R-:W-:Y:S02]  /*1c60*/  IMAD R32, R4, R32, R35 ;  /* 0x0000002004207224 */ /* 0x000fe400078e0223 */
[----:B------:R-:W-:-:S04]  /*1c70*/  IMAD.HI.U32 R34, R5, R37, RZ ;  /* 0x0000002505227227 */ /* 0x000fc800078e00ff */
[----:B------:R-:W-:Y:S01]  /*1c80*/  @!P1 IMAD.IADD R30, R30, 0x1, -R4 ;  /* 0x000000011e1e9824 */ /* 0x000fe200078e0a04 */
[----:B------:R-:W-:Y:S01]  /*1c90*/  ISETP.GT.U32.AND P1, PT, R4, R32, PT ;  /* 0x000000200400720c */ /* 0x000fe20003f24070 */
[----:B------:R-:W-:Y:S02]  /*1ca0*/  IMAD.MOV R34, RZ, RZ, -R34 ;  /* 0x000000ffff227224 */ /* 0x000fe400078e0a22 */
[----:B------:R-:W-:-:S04]  /*1cb0*/  IMAD.HI.U32 R33, R5, R36, RZ ;  /* 0x0000002405217227 */ /* 0x000fc800078e00ff */
[--C-:B------:R-:W-:Y:S02]  /*1cc0*/  @!P3 IMAD.IADD R31, R31, 0x1, -R4.reuse ;  /* 0x000000011f1fb824 */ /* 0x100fe400078e0a04 */
[C---:B------:R-:W-:Y:S01]  /*1cd0*/  IMAD R34, R4.reuse, R34, R37 ;  /* 0x0000002204227224 */ /* 0x040fe200078e0225 */
[----:B------:R-:W-:Y:S01]  /*1ce0*/  IABS R37, R41 ;  /* 0x0000002900257213 */ /* 0x000fe20000000000 */
[----:B------:R-:W-:Y:S01]  /*1cf0*/  IMAD.MOV R33, RZ, RZ, -R33 ;  /* 0x000000ffff217224 */ /* 0x000fe200078e0a21 */
[----:B------:R-:W-:Y:S01]  /*1d00*/  ISETP.GT.U32.AND P3, PT, R4, R31, PT ;  /* 0x0000001f0400720c */ /* 0x000fe20003f64070 */
[----:B------:R-:W-:Y:S02]  /*1d10*/  @!P1 IMAD.IADD R32, R32, 0x1, -R4 ;  /* 0x0000000120209824 */ /* 0x000fe400078e0a04 */
[----:B------:R-:W-:-:S03]  /*1d20*/  IMAD.HI.U32 R35, R5, R37, RZ ;  /* 0x0000002505237227 */ /* 0x000fc600078e00ff */
[C---:B------:R-:W-:Y:S01]  /*1d30*/  ISETP.GT.U32.AND P1, PT, R4.reuse, R32, PT ;  /* 0x000000200400720c */ /* 0x040fe20003f24070 */
[----:B------:R-:W-:Y:S02]  /*1d40*/  IMAD.MOV R35, RZ, RZ, -R35 ;  /* 0x000000ffff237224 */ /* 0x000fe400078e0a23 */
[C---:B------:R-:W-:Y:S02]  /*1d50*/  IMAD R33, R4.reuse, R33, R36 ;  /* 0x0000002104217224 */ /* 0x040fe400078e0224 */
[C---:B------:R-:W-:Y:S02]  /*1d60*/  IMAD R35, R4.reuse, R35, R37 ;  /* 0x0000002304237224 */ /* 0x040fe400078e0225 */
[----:B------:R-:W-:Y:S01]  /*1d70*/  @!P3 IMAD.IADD R31, R31, 0x1, -R4 ;  /* 0x000000011f1fb824 */ /* 0x000fe200078e0a04 */
[----:B------:R-:W-:Y:S01]  /*1d80*/  ISETP.GT.U32.AND P3, PT, R4, R34, PT ;  /* 0x000000220400720c */ /* 0x000fe20003f64070 */
[----:B------:R-:W-:Y:S01]  /*1d90*/  @!P4 IMAD.MOV R29, RZ, RZ, -R29 ;  /* 0x000000ffff1dc224 */ /* 0x000fe200078e0a1d */
[----:B------:R-:W-:Y:S01]  /*1da0*/  ISETP.GE.AND P4, PT, R38, RZ, PT ;  /* 0x000000ff2600720c */ /* 0x000fe20003f86270 */
[----:B------:R-:W-:Y:S01]  /*1db0*/  @!P6 IMAD.MOV R30, RZ, RZ, -R30 ;  /* 0x000000ffff1ee224 */ /* 0x000fe200078e0a1e */
[----:B------:R-:W-:Y:S01]  /*1dc0*/  ISETP.GT.U32.AND P6, PT, R4, R33, PT ;  /* 0x000000210400720c */ /* 0x000fe20003fc4070 */
[----:B------:R-:W-:Y:S01]  /*1dd0*/  @!P1 IMAD.IADD R32, R32, 0x1, -R4 ;  /* 0x0000000120209824 */ /* 0x000fe200078e0a04 */
[----:B------:R-:W-:Y:S01]  /*1de0*/  ISETP.GT.U32.AND P1, PT, R4, R35, PT ;  /* 0x000000230400720c */ /* 0x000fe20003f24070 */
[----:B------:R-:W-:Y:S01]  /*1df0*/  @!P2 IMAD.MOV R31, RZ, RZ, -R31 ;  /* 0x000000ffff1fa224 */ /* 0x000fe200078e0a1f */
[----:B------:R-:W-:Y:S01]  /*1e00*/  IABS R38, R42 ;  /* 0x0000002a00267213 */ /* 0x000fe20000000000 */
[----:B------:R-:W-:Y:S01]  /*1e10*/  @!P0 IMAD.MOV R32, RZ, RZ, -R32 ;  /* 0x000000ffff208224 */ /* 0x000fe200078e0a20 */
[----:B------:R-:W-:Y:S01]  /*1e20*/  ISETP.GE.AND P0, PT, R42, RZ, PT ;  /* 0x000000ff2a00720c */ /* 0x000fe20003f06270 */
[----:B------:R-:W-:Y:S01]  /*1e30*/  VIADD R42, R2, 0x1e ;  /* 0x0000001e022a7836 */ /* 0x000fe20000000000 */
[----:B------:R-:W-:Y:S01]  /*1e40*/  ISETP.GE.AND P2, PT, R41, RZ, PT ;  /* 0x000000ff2900720c */ /* 0x000fe20003f46270 */
[----:B------:R-:W-:-:S03]  /*1e50*/  IMAD.HI.U32 R36, R5, R38, RZ ;  /* 0x0000002605247227 */ /* 0x000fc600078e00ff */
[----:B------:R-:W-:Y:S01]  /*1e60*/  IABS R41, R42 ;  /* 0x0000002a00297213 */ /* 0x000fe20000000000 */
[----:B------:R-:W-:Y:S02]  /*1e70*/  @!P3 IMAD.IADD R34, R34, 0x1, -R4 ;  /* 0x000000012222b824 */ /* 0x000fe400078e0a04 */
[----:B------:R-:W-:Y:S02]  /*1e80*/  IMAD.MOV R37, RZ, RZ, -R36 ;  /* 0x000000ffff257224 */ /* 0x000fe400078e0a24 */
[----:B------:R-:W-:Y:S01]  /*1e90*/  @!P1 IMAD.IADD R35, R35, 0x1, -R4 ;  /* 0x0000000123239824 */ /* 0x000fe200078e0a04 */
[----:B------:R-:W-:Y:S01]  /*1ea0*/  ISETP.GT.U32.AND P3, PT, R4, R34, PT ;  /* 0x000000220400720c */ /* 0x000fe20003f64070 */
[----:B------:R-:W-:-:S03]  /*1eb0*/  IMAD.HI.U32 R36, R5, R39, RZ ;  /* 0x0000002705247227 */ /* 0x000fc600078e00ff */
[C---:B------:R-:W-:Y:S01]  /*1ec0*/  ISETP.GT.U32.AND P1, PT, R4.reuse, R35, PT ;  /* 0x000000230400720c */ /* 0x040fe20003f24070 */
[----:B------:R-:W-:Y:S02]  /*1ed0*/  @!P6 IMAD.IADD R33, R33, 0x1, -R4 ;  /* 0x000000012121e824 */ /* 0x000fe400078e0a04 */
[C---:B------:R-:W-:Y:S02]  /*1ee0*/  IMAD R38, R4.reuse, R37, R38 ;  /* 0x0000002504267224 */ /* 0x040fe400078e0226 */
[----:B------:R-:W-:Y:S01]  /*1ef0*/  IMAD.MOV R37, RZ, RZ, -R36 ;  /* 0x000000ffff257224 */ /* 0x000fe200078e0a24 */
[----:B------:R-:W-:Y:S01]  /*1f00*/  ISETP.GT.U32.AND P6, PT, R4, R33, PT ;  /* 0x000000210400720c */ /* 0x000fe20003fc4070 */
[----:B------:R-:W-:-:S04]  /*1f10*/  IMAD.HI.U32 R36, R5, R40, RZ ;  /* 0x0000002805247227 */ /* 0x000fc800078e00ff */
[----:B------:R-:W-:Y:S02]  /*1f20*/  IMAD R37, R4, R37, R39 ;  /* 0x0000002504257224 */ /* 0x000fe400078e0227 */
[----:B------:R-:W-:Y:S02]  /*1f30*/  IMAD.MOV R39, RZ, RZ, -R36 ;  /* 0x000000ffff277224 */ /* 0x000fe400078e0a24 */
[----:B------:R-:W-:Y:S01]  /*1f40*/  @!P3 IMAD.IADD R34, R34, 0x1, -R4 ;  /* 0x000000012222b824 */ /* 0x000fe200078e0a04 */
[C---:B------:R-:W-:Y:S01]  /*1f50*/  ISETP.GT.U32.AND P3, PT, R4.reuse, R37, PT ;  /* 0x000000250400720c */ /* 0x040fe20003f64070 */
[C---:B------:R-:W-:Y:S02]  /*1f60*/  IMAD R36, R4.reuse, R39, R40 ;  /* 0x0000002704247224 */ /* 0x040fe400078e0228 */
[--C-:B------:R-:W-:Y:S02]  /*1f70*/  @!P1 IMAD.IADD R35, R35, 0x1, -R4.reuse ;  /* 0x0000000123239824 */ /* 0x100fe400078e0a04 */
[----:B------:R-:W-:Y:S01]  /*1f80*/  @!P6 IMAD.IADD R33, R33, 0x1, -R4 ;  /* 0x000000012121e824 */ /* 0x000fe200078e0a04 */
[C---:B------:R-:W-:Y:S01]  /*1f90*/  ISETP.GT.U32.AND P1, PT, R4.reuse, R36, PT ;  /* 0x000000240400720c */ /* 0x040fe20003f24070 */
[----:B------:R-:W-:Y:S01]  /*1fa0*/  IMAD.MOV.U32 R40, RZ, RZ, R41 ;  /* 0x000000ffff287224 */ /* 0x000fe200078e0029 */
[----:B------:R-:W-:Y:S01]  /*1fb0*/  ISETP.GT.U32.AND P6, PT, R4, R38, PT ;  /* 0x000000260400720c */ /* 0x000fe20003fc4070 */
[----:B------:R-:W-:Y:S01]  /*1fc0*/  @!P5 IMAD.MOV R33, RZ, RZ, -R33 ;  /* 0x000000ffff21d224 */ /* 0x000fe200078e0a21 */
[----:B------:R-:W-:Y:S01]  /*1fd0*/  ISETP.GE.AND P5, PT, R43, RZ, PT ;  /* 0x000000ff2b00720c */ /* 0x000fe20003fa6270 */
[----:B------:R-:W-:-:S02]  /*1fe0*/  VIADD R43, R2, 0x1d ;  /* 0x0000001d022b7836 */ /* 0x000fc40000000000 */
[--C-:B------:R-:W-:Y:S02]  /*1ff0*/  @!P3 IMAD.IADD R37, R37, 0x1, -R4.reuse ;  /* 0x000000012525b824 */ /* 0x100fe400078e0a04 */
[----:B------:R-:W-:Y:S01]  /*2000*/  IMAD.HI.U32 R39, R5, R40, RZ ;  /* 0x0000002805277227 */ /* 0x000fe200078e00ff */
[----:B------:R-:W-:Y:S02]  /*2010*/  IABS R41, R43 ;  /* 0x0000002b00297213 */ /* 0x000fe40000000000 */
[----:B------:R-:W-:Y:S01]  /*2020*/  ISETP.GT.U32.AND P3, PT, R4, R37, PT ;  /* 0x000000250400720c */ /* 0x000fe20003f64070 */
[--C-:B------:R-:W-:Y:S02]  /*2030*/  @!P1 IMAD.IADD R36, R36, 0x1, -R4.reuse ;  /* 0x0000000124249824 */ /* 0x100fe400078e0a04 */
[----:B------:R-:W-:Y:S02]  /*2040*/  IMAD.MOV R39, RZ, RZ, -R39 ;  /* 0x000000ffff277224 */ /* 0x000fe400078e0a27 */
[----:B------:R-:W-:Y:S01]  /*2050*/  @!P6 IMAD.IADD R38, R38, 0x1, -R4 ;  /* 0x000000012626e824 */ /* 0x000fe200078e0a04 */
[C---:B------:R-:W-:Y:S01]  /*2060*/  ISETP.GT.U32.AND P1, PT, R4.reuse, R36, PT ;  /* 0x000000240400720c */ /* 0x040fe20003f24070 */
[----:B------:R-:W-:-:S02]  /*2070*/  IMAD R39, R4, R39, R40 ;  /* 0x0000002704277224 */ /* 0x000fc400078e0228 */
[----:B------:R-:W-:Y:S01]  /*2080*/  IMAD.HI.U32 R40, R5, R41, RZ ;  /* 0x0000002905287227 */ /* 0x000fe200078e00ff */
[----:B------:R-:W-:-:S03]  /*2090*/  ISETP.GT.U32.AND P6, PT, R4, R38, PT ;  /* 0x000000260400720c */ /* 0x000fc60003fc4070 */
[----:B------:R-:W-:Y:S02]  /*20a0*/  IMAD.MOV R40, RZ, RZ, -R40 ;  /* 0x000000ffff287224 */ /* 0x000fe400078e0a28 */
[--C-:B------:R-:W-:Y:S01]  /*20b0*/  @!P3 IMAD.IADD R37, R37, 0x1, -R4.reuse ;  /* 0x000000012525b824 */ /* 0x100fe200078e0a04 */
[C---:B------:R-:W-:Y:S01]  /*20c0*/  ISETP.GT.U32.AND P3, PT, R4.reuse, R39, PT ;  /* 0x000000270400720c */ /* 0x040fe20003f64070 */
[----:B------:R-:W-:Y:S02]  /*20d0*/  IMAD R40, R4, R40, R41 ;  /* 0x0000002804287224 */ /* 0x000fe400078e0229 */
[----:B------:R-:W-:Y:S02]  /*20e0*/  @!P1 IMAD.IADD R36, R36, 0x1, -R4 ;  /* 0x0000000124249824 */ /* 0x000fe400078e0a04 */
[----:B------:R-:W-:Y:S01]  /*20f0*/  @!P4 IMAD.MOV R34, RZ, RZ, -R34 ;  /* 0x000000ffff22c224 */ /* 0x000fe200078e0a22 */
[----:B------:R-:W-:Y:S01]  /*2100*/  ISETP.GT.U32.AND P1, PT, R4, R40, PT ;  /* 0x000000280400720c */ /* 0x000fe20003f24070 */
[----:B------:R-:W-:Y:S01]  /*2110*/  @!P6 IMAD.IADD R38, R38, 0x1, -R4 ;  /* 0x000000012626e824 */ /* 0x000fe200078e0a04 */
[----:B------:R-:W-:Y:S01]  /*2120*/  ISETP.GE.AND P4, PT, R44, RZ, PT ;  /* 0x000000ff2c00720c */ /* 0x000fe20003f86270 */
[----:B------:R-:W-:Y:S01]  /*2130*/  VIADD R51, R2, 0x19 ;  /* 0x0000001902337836 */ /* 0x000fe20000000000 */
[----:B------:R-:W-:Y:S01]  /*2140*/  ISETP.GE.AND P6, PT, R42, RZ, PT ;  /* 0x000000ff2a00720c */ /* 0x000fe20003fc6270 */
[----:B------:R-:W-:Y:S01]  /*2150*/  IMAD.HI.U32 R42, R5, R45, RZ ;  /* 0x0000002d052a7227 */ /* 0x000fe200078e00ff */
[----:B------:R-:W-:-:S02]  /*2160*/  IABS R44, R48 ;  /* 0x00000030002c7213 */ /* 0x000fc40000000000 */
[----:B------:R-:W-:Y:S01]  /*2170*/  IABS R47, R51 ;  /* 0x00000033002f7213 */ /* 0x000fe20000000000 */
[----:B------:R-:W-:Y:S01]  /*2180*/  @!P3 IMAD.IADD R39, R39, 0x1, -R4 ;  /* 0x000000012727b824 */ /* 0x000fe200078e0a04 */
[----:B------:R-:W-:Y:S01]  /*2190*/  ISETP.GE.AND P3, PT, R43, RZ, PT ;  /* 0x000000ff2b00720c */ /* 0x000fe20003f66270 */
[----:B------:R-:W-:Y:S02]  /*21a0*/  IMAD.MOV R42, RZ, RZ, -R42 ;  /* 0x000000ffff2a7224 */ /* 0x000fe400078e0a2a */
[----:B------:R-:W-:Y:S01]  /*21b0*/  @!P1 IMAD.IADD R40, R40, 0x1, -R4 ;  /* 0x0000000128289824 */ /* 0x000fe200078e0a04 */
[C---:B------:R-:W-:Y:S01]  /*21c0*/  ISETP.GT.U32.AND P1, PT, R4.reuse, R39, PT ;  /* 0x000000270400720c */ /* 0x040fe20003f24070 */
[----:B------:R-:W-:Y:S02]  /*21d0*/  IMAD R42, R4, R42, R45 ;  /* 0x0000002a042a7224 */ /* 0x000fe400078e022d */
[----:B------:R-:W-:-:S04]  /*21e0*/  IMAD.HI.U32 R43, R5, R46, RZ ;  /* 0x0000002e052b7227 */ /* 0x000fc800078e00ff */
[----:B------:R-:W-:Y:S01]  /*21f0*/  @!P4 IMAD.MOV R36, RZ, RZ, -R36 ;  /* 0x000000ffff24c224 */ /* 0x000fe200078e0a24 */
[----:B------:R-:W-:Y:S01]  /*2200*/  ISETP.GT.U32.AND P4, PT, R4, R42, PT ;  /* 0x0000002a0400720c */ /* 0x000fe20003f84070 */
[----:B------:R-:W-:Y:S02]  /*2210*/  IMAD.MOV R43, RZ, RZ, -R43 ;  /* 0x000000ffff2b7224 */ /* 0x000fe400078e0a2b */
[----:B------:R-:W-:-:S04]  /*2220*/  IMAD.HI.U32 R41, R5, R44, RZ ;  /* 0x0000002c05297227 */ /* 0x000fc800078e00ff */
[C---:B------:R-:W-:Y:S02]  /*2230*/  IMAD R43, R4.reuse, R43, R46 ;  /* 0x0000002b042b7224 */ /* 0x040fe400078e022e */
[----:B------:R-:W-:Y:S02]  /*2240*/  IMAD.MOV R41, RZ, RZ, -R41 ;  /* 0x000000ffff297224 */ /* 0x000fe400078e0a29 */
[----:B------:R-:W-:Y:S02]  /*2250*/  IMAD.MOV.U32 R45, RZ, RZ, R47 ;  /* 0x000000ffff2d7224 */ /* 0x000fe400078e002f */
[----:B------:R-:W-:Y:S01]  /*2260*/  @!P2 IMAD.MOV R35, RZ, RZ, -R35 ;  /* 0x000000ffff23a224 */ /* 0x000fe200078e0a23 */
[C---:B------:R-:W-:Y:S01]  /*2270*/  ISETP.GT.U32.AND P2, PT, R4.reuse, R40, PT ;  /* 0x000000280400720c */ /* 0x040fe20003f44070 */
[----:B------:R-:W-:Y:S01]  /*2280*/  @!P1 IMAD.IADD R39, R39, 0x1, -R4 ;  /* 0x0000000127279824 */ /* 0x000fe200078e0a04 */
[C---:B------:R-:W-:Y:S01]  /*2290*/  ISETP.GT.U32.AND P1, PT, R4.reuse, R43, PT ;  /* 0x0000002b0400720c */ /* 0x040fe20003f24070 */
[----:B------:R-:W-:-:S02]  /*22a0*/  IMAD R41, R4, R41, R44 ;  /* 0x0000002904297224 */ /* 0x000fc400078e022c */
[----:B------:R-:W-:Y:S02]  /*22b0*/  VIADD R46, R2, 0x18 ;  /* 0x00000018022e7836 */ /* 0x000fe40000000000 */
[----:B------:R-:W-:-:S03]  /*22c0*/  IMAD.HI.U32 R44, R5, R45, RZ ;  /* 0x0000002d052c7227 */ /* 0x000fc600078e00ff */
[----:B------:R-:W-:Y:S01]  /*22d0*/  IABS R47, R46 ;  /* 0x0000002e002f7213 */ /* 0x000fe20000000000 */
[----:B------:R-:W-:Y:S02]  /*22e0*/  @!P4 IMAD.IADD R42, R42, 0x1, -R4 ;  /* 0x000000012a2ac824 */ /* 0x000fe400078e0a04 */
[----:B------:R-:W-:Y:S02]  /*22f0*/  IMAD.MOV R44, RZ, RZ, -R44 ;  /* 0x000000ffff2c7224 */ /* 0x000fe400078e0a2c */
[----:B------:R-:W-:Y:S01]  /*2300*/  @!P5 IMAD.MOV R37, RZ, RZ, -R37 ;  /* 0x000000ffff25d224 */ /* 0x000fe200078e0a25 */
[----:B------:R-:W-:Y:S01]  /*2310*/  ISETP.GE.AND P5, PT, R48, RZ, PT ;  /* 0x000000ff3000720c */ /* 0x000fe20003fa6270 */
[----:B------:R-:W-:Y:S01]  /*2320*/  @!P6 IMAD.MOV R39, RZ, RZ, -R39 ;  /* 0x000000ffff27e224 */ /* 0x000fe200078e0a27 */
[C---:B------:R-:W-:Y:S01]  /*2330*/  ISETP.GT.U32.AND P6, PT, R4.reuse, R42, PT ;  /* 0x0000002a0400720c */ /* 0x040fe20003fc4070 */
[----:B------:R-:W-:Y:S02]  /*2340*/  IMAD R45, R4, R44, R45 ;  /* 0x0000002c042d7224 */ /* 0x000fe400078e022d */
[----:B------:R-:W-:-:S02]  /*2350*/  VIADD R48, R2, 0x17 ;  /* 0x0000001702307836 */ /* 0x000fc40000000000 */
[----:B------:R-:W-:-:S04]  /*2360*/  IMAD.HI.U32 R44, R5, R47, RZ ;  /* 0x0000002f052c7227 */ /* 0x000fc800078e00ff */
[----:B------:R-:W-:Y:S01]  /*2370*/  @!P0 IMAD.MOV R38, RZ, RZ, -R38 ;  /* 0x000000ffff268224 */ /* 0x000fe200078e0a26 */
[----:B------:R-:W-:Y:S01]  /*2380*/  ISETP.GT.U32.AND P0, PT, R4, R41, PT ;  /* 0x000000290400720c */ /* 0x000fe20003f04070 */
[--C-:B------:R-:W-:Y:S01]  /*2390*/  @!P2 IMAD.IADD R40, R40, 0x1, -R4.reuse ;  /* 0x000000012828a824 */ /* 0x100fe200078e0a04 */
[----:B------:R-:W-:Y:S01]  /*23a0*/  ISETP.GE.AND P2, PT, R49, RZ, PT ;  /* 0x000000ff3100720c */ /* 0x000fe20003f46270 */
[----:B------:R-:W-:Y:S01]  /*23b0*/  @!P1 IMAD.IADD R43, R43, 0x1, -R4 ;  /* 0x000000012b2b9824 */ /* 0x000fe200078e0a04 */
[----:B------:R-:W-:Y:S01]  /*23c0*/  IABS R49, R48 ;  /* 0x0000003000317213 */ /* 0x000fe20000000000 */
[----:B------:R-:W-:Y:S02]  /*23d0*/  IMAD.MOV R44, RZ, RZ, -R44 ;  /* 0x000000ffff2c7224 */ /* 0x000fe400078e0a2c */
[----:B------:R-:W-:Y:S01]  /*23e0*/  @!P6 IMAD.IADD R42, R42, 0x1, -R4 ;  /* 0x000000012a2ae824 */ /* 0x000fe200078e0a04 */
[C---:B------:R-:W-:Y:S01]  /*23f0*/  ISETP.GT.U32.AND P1, PT, R4.reuse, R43, PT ;  /* 0x0000002b0400720c */ /* 0x040fe20003f24070 */
[----:B------:R-:W-:Y:S01]  /*2400*/  IMAD R47, R4, R44, R47 ;  /* 0x0000002c042f7224 */ /* 0x000fe200078e022f */
[----:B------:R-:W-:Y:S01]  /*2410*/  ISETP.GE.AND P6, PT, R46, RZ, PT ;  /* 0x000000ff2e00720c */ /* 0x000fe20003fc6270 */
[----:B------:R-:W-:-:S04]  /*2420*/  IMAD.HI.U32 R44, R5, R49, RZ ;  /* 0x00000031052c7227 */ /* 0x000fc800078e00ff */
[----:B------:R-:W-:Y:S02]  /*2430*/  IMAD.MOV R46, RZ, RZ, -R44 ;  /* 0x000000ffff2e7224 */ /* 0x000fe400078e0a2c */
[--C-:B------:R-:W-:Y:S01]  /*2440*/  @!P0 IMAD.IADD R41, R41, 0x1, -R4.reuse ;  /* 0x0000000129298824 */ /* 0x100fe200078e0a04 */
[----:B------:R-:W-:Y:S01]  /*2450*/  ISETP.GE.AND P0, PT, R50, RZ, PT ;  /* 0x000000ff3200720c */ /* 0x000fe20003f06270 */
[C---:B------:R-:W-:Y:S02]  /*2460*/  IMAD R49, R4.reuse, R46, R49 ;  /* 0x0000002e04317224 */ /* 0x040fe400078e0231 */
[----:B------:R-:W-:Y:S01]  /*2470*/  @!P1 IMAD.IADD R43, R43, 0x1, -R4 ;  /* 0x000000012b2b9824 */ /* 0x000fe200078e0a04 */
[C---:B------:R-:W-:Y:S01]  /*2480*/  ISETP.GT.U32.AND P4, PT, R4.reuse, R41, PT ;  /* 0x000000290400720c */ /* 0x040fe20003f84070 */
[----:B------:R-:W-:Y:S01]  /*2490*/  @!P2 IMAD.MOV R42, RZ, RZ, -R42 ;  /* 0x000000ffff2aa224 */ /* 0x000fe200078e0a2a */
[C---:B------:R-:W-:Y:S01]  /*24a0*/  ISETP.GT.U32.AND P1, PT, R4.reuse, R47, PT ;  /* 0x0000002f0400720c */ /* 0x040fe20003f24070 */
[----:B------:R-:W-:Y:S01]  /*24b0*/  @!P3 IMAD.MOV R40, RZ, RZ, -R40 ;  /* 0x000000ffff28b224 */ /* 0x000fe200078e0a28 */
[----:B------:R-:W-:Y:S01]  /*24c0*/  ISETP.GT.U32.AND P2, PT, R4, R49, PT ;  /* 0x000000310400720c */ /* 0x000fe20003f44070 */
[----:B------:R-:W-:Y:S01]  /*24d0*/  VIADD R50, R2, 0x16 ;  /* 0x0000001602327836 */ /* 0x000fe20000000000 */
[----:B------:R-:W-:Y:S01]  /*24e0*/  ISETP.GT.U32.AND P3, PT, R4, R45, PT ;  /* 0x0000002d0400720c */ /* 0x000fe20003f64070 */
[----:B------:R-:W-:-:S02]  /*24f0*/  VIADD R52, R2, 0x14 ;  /* 0x0000001402347836 */ /* 0x000fc40000000000 */
[----:B------:R-:W-:Y:S02]  /*2500*/  @!P0 IMAD.MOV R43, RZ, RZ, -R43 ;  /* 0x000000ffff2b8224 */ /* 0x000fe400078e0a2b */
[----:B------:R-:W-:Y:S01]  /*2510*/  VIADD R54, R2, 0xe ;  /* 0x0000000e02367836 */ /* 0x000fe20000000000 */
[----:B------:R-:W-:Y:S01]  /*2520*/  IABS R55, R52 ;  /* 0x0000003400377213 */ /* 0x000fe20000000000 */
[--C-:B------:R-:W-:Y:S01]  /*2530*/  @!P4 IMAD.IADD R41, R41, 0x1, -R4.reuse ;  /* 0x000000012929c824 */ /* 0x100fe200078e0a04 */
[----:B------:R-:W-:Y:S01]  /*2540*/  ISETP.GE.AND P4, PT, R51, RZ, PT ;  /* 0x000000ff3300720c */ /* 0x000fe20003f86270 */
[--C-:B------:R-:W-:Y:S01]  /*2550*/  @!P1 IMAD.IADD R47, R47, 0x1, -R4.reuse ;  /* 0x000000012f2f9824 */ /* 0x100fe200078e0a04 */
[----:B------:R-:W-:Y:S01]  /*2560*/  IABS R51, R50 ;  /* 0x0000003200337213 */ /* 0x000fe20000000000 */
[----:B------:R-:W-:Y:S01]  /*2570*/  @!P2 IMAD.IADD R49, R49, 0x1, -R4 ;  /* 0x000000013131a824 */ /* 0x000fe200078e0a04 */
[----:B------:R-:W-:Y:S01]  /*2580*/  IABS R67, R54 ;  /* 0x0000003600437213 */ /* 0x000fe20000000000 */
[----:B------:R-:W-:Y:S01]  /*2590*/  IMAD.HI.U32 R46, R5, R55, RZ ;  /* 0x00000037052e7227 */ /* 0x000fe200078e00ff */
[----:B------:R-:W-:-:S02]  /*25a0*/  ISETP.GT.U32.AND P1, PT, R4, R47, PT ;  /* 0x0000002f0400720c */ /* 0x000fc40003f24070 */
[----:B------:R-:W-:Y:S01]  /*25b0*/  ISETP.GT.U32.AND P2, PT, R4, R49, PT ;  /* 0x000000310400720c */ /* 0x000fe20003f44070 */
[----:B------:R-:W-:-:S04]  /*25c0*/  IMAD.HI.U32 R44, R5, R51, RZ ;  /* 0x00000033052c7227 */ /* 0x000fc800078e00ff */
[----:B------:R-:W-:Y:S01]  /*25d0*/  @!P3 IMAD.IADD R45, R45, 0x1, -R4 ;  /* 0x000000012d2db824 */ /* 0x000fe200078e0a04 */
[----:B------:R-:W-:Y:S01]  /*25e0*/  ISETP.GE.AND P3, PT, R48, RZ, PT ;  /* 0x000000ff3000720c */ /* 0x000fe20003f66270 */
[----:B------:R-:W-:Y:S02]  /*25f0*/  IMAD.MOV R44, RZ, RZ, -R44 ;  /* 0x000000ffff2c7224 */ /* 0x000fe400078e0a2c */
[----:B------:R-:W-:Y:S02]  /*2600*/  VIADD R48, R2, 0x15 ;  /* 0x0000001502307836 */ /* 0x000fe40000000000 */
[----:B------:R-:W-:Y:S02]  /*2610*/  IMAD.MOV R46, RZ, RZ, -R46 ;  /* 0x000000ffff2e7224 */ /* 0x000fe400078e0a2e */
[C---:B------:R-:W-:Y:S01]  /*2620*/  IMAD R51, R4.reuse, R44, R51 ;  /* 0x0000002c04337224 */ /* 0x040fe200078e0233 */
[----:B------:R-:W-:Y:S01]  /*2630*/  IABS R53, R48 ;  /* 0x0000003000357213 */ /* 0x000fe20000000000 */
[----:B------:R-:W-:-:S02]  /*2640*/  IMAD R55, R4, R46, R55 ;  /* 0x0000002e04377224 */ /* 0x000fc400078e0237 */
[--C-:B------:R-:W-:Y:S01]  /*2650*/  @!P1 IMAD.IADD R47, R47, 0x1, -R4.reuse ;  /* 0x000000012f2f9824 */ /* 0x100fe200078e0a04 */
[----:B------:R-:W-:Y:S01]  /*2660*/  ISETP.GT.U32.AND P0, PT, R4, R51, PT ;  /* 0x000000330400720c */ /* 0x000fe20003f04070 */
[----:B------:R-:W-:Y:S01]  /*2670*/  @!P2 IMAD.IADD R49, R49, 0x1, -R4 ;  /* 0x000000013131a824 */ /* 0x000fe200078e0a04 */
[----:B------:R-:W-:Y:S01]  /*2680*/  ISETP.GE.AND P1, PT, R48, RZ, PT ;  /* 0x000000ff3000720c */ /* 0x000fe20003f26270 */
[----:B------:R-:W-:Y:S01]  /*2690*/  VIADD R48, R2, 0x13 ;  /* 0x0000001302307836 */ /* 0x000fe20000000000 */
[----:B------:R-:W-:Y:S01]  /*26a0*/  ISETP.GT.U32.AND P2, PT, R4, R55, PT ;  /* 0x000000370400720c */ /* 0x000fe20003f44070 */
[----:B------:R-:W-:-:S03]  /*26b0*/  IMAD.HI.U32 R44, R5, R53, RZ ;  /* 0x00000035052c7227 */ /* 0x000fc600078e00ff */
[----:B------:R-:W-:Y:S01]  /*26c0*/  IABS R57, R48 ;  /* 0x0000003000397213 */ /* 0x000fe20000000000 */
[----:B------:R-:W-:Y:S01]  /*26d0*/  @!P5 IMAD.MOV R41, RZ, RZ, -R41 ;  /* 0x000000ffff29d224 */ /* 0x000fe200078e0a29 */
[----:B------:R-:W-:Y:S01]  /*26e0*/  ISETP.GT.U32.AND P5, PT, R4, R45, PT ;  /* 0x0000002d0400720c */ /* 0x000fe20003fa4070 */
[----:B------:R-:W-:Y:S02]  /*26f0*/  IMAD.MOV R44, RZ, RZ, -R44 ;  /* 0x000000ffff2c7224 */ /* 0x000fe400078e0a2c */
[----:B------:R-:W-:Y:S01]  /*2700*/  @!P6 IMAD.MOV R47, RZ, RZ, -R47 ;  /* 0x000000ffff2fe224 */ /* 0x000fe200078e0a2f */
[----:B------:R-:W-:Y:S01]  /*2710*/  ISETP.GE.AND P6, PT, R52, RZ, PT ;  /* 0x000000ff3400720c */ /* 0x000fe20003fc6270 */
[----:B------:R-:W-:Y:S02]  /*2720*/  IMAD R53, R4, R44, R53 ;  /* 0x0000002c04357224 */ /* 0x000fe400078e0235 */
[----:B------:R-:W-:Y:S02]  /*2730*/  VIADD R52, R2, 0x11 ;  /* 0x0000001102347836 */ /* 0x000fe40000000000 */
[----:B------:R-:W-:-:S03]  /*2740*/  IMAD.HI.U32 R44, R5, R57, RZ ;  /* 0x00000039052c7227 */ /* 0x000fc600078e00ff */
[----:B------:R-:W-:Y:S01]  /*2750*/  IABS R61, R52 ;  /* 0x00000034003d7213 */ /* 0x000fe20000000000 */
[--C-:B------:R-:W-:Y:S02]  /*2760*/  @!P0 IMAD.IADD R51, R51, 0x1, -R4.reuse ;  /* 0x0000000133338824 */ /* 0x100fe400078e0a04 */
[----:B------:R-:W-:Y:S02]  /*2770*/  @!P2 IMAD.IADD R55, R55, 0x1, -R4 ;  /* 0x000000013737a824 */ /* 0x000fe400078e0a04 */
[----:B------:R-:W-:Y:S01]  /*2780*/  IMAD.MOV R44, RZ, RZ, -R44 ;  /* 0x000000ffff2c7224 */ /* 0x000fe200078e0a2c */
[C---:B------:R-:W-:Y:S01]  /*2790*/  ISETP.GT.U32.AND P0, PT, R4.reuse, R51, PT ;  /* 0x000000330400720c */ /* 0x040fe20003f04070 */
[----:B------:R-:W-:Y:S01]  /*27a0*/  @!P5 IMAD.IADD R45, R45, 0x1, -R4 ;  /* 0x000000012d2dd824 */ /* 0x000fe200078e0a04 */
[C---:B------:R-:W-:Y:S01]  /*27b0*/  ISETP.GT.U32.AND P2, PT, R4.reuse, R55, PT ;  /* 0x000000370400720c */ /* 0x040fe20003f44070 */
[----:B------:R-:W-:Y:S01]  /*27c0*/  IMAD R57, R4, R44, R57 ;  /* 0x0000002c04397224 */ /* 0x000fe200078e0239 */
[----:B------:R-:W-:Y:S01]  /*27d0*/  ISETP.GE.AND P5, PT, R50, RZ, PT ;  /* 0x000000ff3200720c */ /* 0x000fe20003fa6270 */
[----:B------:R-:W-:-:S04]  /*27e0*/  IMAD.HI.U32 R44, R5, R61, RZ ;  /* 0x0000003d052c7227 */ /* 0x000fc800078e00ff */
[----:B------:R-:W-:Y:S01]  /*27f0*/  @!P4 IMAD.MOV R45, RZ, RZ, -R45 ;  /* 0x000000ffff2dc224 */ /* 0x000fe200078e0a2d */
[----:B------:R-:W-:Y:S01]  /*2800*/  ISETP.GT.U32.AND P4, PT, R4, R53, PT ;  /* 0x000000350400720c */ /* 0x000fe20003f84070 */
[----:B------:R-:W-:Y:S02]  /*2810*/  IMAD.MOV R44, RZ, RZ, -R44 ;  /* 0x000000ffff2c7224 */ /* 0x000fe400078e0a2c */
[--C-:B------:R-:W-:Y:S01]  /*2820*/  @!P0 IMAD.IADD R51, R51, 0x1, -R4.reuse ;  /* 0x0000000133338824 */ /* 0x100fe200078e0a04 */
[----:B------:R-:W-:Y:S01]  /*2830*/  ISETP.GE.AND P0, PT, R48, RZ, PT ;  /* 0x000000ff3000720c */ /* 0x000fe20003f06270 */
[----:B------:R-:W-:Y:S02]  /*2840*/  IMAD R61, R4, R44, R61 ;  /* 0x0000002c043d7224 */ /* 0x000fe400078e023d */
[----:B------:R-:W-:Y:S02]  /*2850*/  VIADD R50, R2, 0x12 ;  /* 0x0000001202327836 */ /* 0x000fe40000000000 */
[--C-:B------:R-:W-:Y:S01]  /*2860*/  @!P2 IMAD.IADD R55, R55, 0x1, -R4.reuse ;  /* 0x000000013737a824 */ /* 0x100fe200078e0a04 */
[----:B------:R-:W-:Y:S01]  /*2870*/  ISETP.GT.U32.AND P2, PT, R4, R61, PT ;  /* 0x0000003d0400720c */ /* 0x000fe20003f44070 */
[----:B------:R-:W-:Y:S01]  /*2880*/  VIADD R48, R2, 0x10 ;  /* 0x0000001002307836 */ /* 0x000fe20000000000 */
[----:B------:R-:W-:Y:S01]  /*2890*/  IABS R59, R50 ;  /* 0x00000032003b7213 */ /* 0x000fe20000000000 */
[----:B------:R-:W-:-:S02]  /*28a0*/  @!P4 IMAD.IADD R53, R53, 0x1, -R4 ;  /* 0x000000013535c824 */ /* 0x000fc400078e0a04 */
[----:B------:R-:W-:Y:S01]  /*28b0*/  @!P5 IMAD.MOV R51, RZ, RZ, -R51 ;  /* 0x000000ffff33d224 */ /* 0x000fe200078e0a33 */
[----:B------:R-:W-:Y:S01]  /*28c0*/  IABS R63, R48 ;  /* 0x00000030003f7213 */ /* 0x000fe20000000000 */
[C---:B------:R-:W-:Y:S01]  /*28d0*/  IMAD.HI.U32 R46, R5.reuse, R59, RZ ;  /* 0x0000003b052e7227 */ /* 0x040fe200078e00ff */
[----:B------:R-:W-:Y:S02]  /*28e0*/  ISETP.GT.U32.AND P4, PT, R4, R53, PT ;  /* 0x000000350400720c */ /* 0x000fe40003f84070 */
[----:B------:R-:W-:Y:S01]  /*28f0*/  ISETP.GE.AND P5, PT, R50, RZ, PT ;  /* 0x000000ff3200720c */ /* 0x000fe20003fa6270 */
[----:B------:R-:W-:Y:S02]  /*2900*/  VIADD R50, R2, 0xf ;  /* 0x0000000f02327836 */ /* 0x000fe40000000000 */
[----:B------:R-:W-:-:S03]  /*2910*/  IMAD.HI.U32 R44, R5, R63, RZ ;  /* 0x0000003f052c7227 */ /* 0x000fc600078e00ff */
[----:B------:R-:W-:Y:S01]  /*2920*/  IABS R65, R50 ;  /* 0x0000003200417213 */ /* 0x000fe20000000000 */
[----:B------:R-:W-:Y:S02]  /*2930*/  IMAD.MOV R46, RZ, RZ, -R46 ;  /* 0x000000ffff2e7224 */ /* 0x000fe400078e0a2e */
[----:B------:R-:W-:Y:S02]  /*2940*/  @!P2 IMAD.IADD R61, R61, 0x1, -R4 ;  /* 0x000000013d3da824 */ /* 0x000fe400078e0a04 */
[----:B------:R-:W-:Y:S02]  /*2950*/  IMAD.MOV R44, RZ, RZ, -R44 ;  /* 0x000000ffff2c7224 */ /* 0x000fe400078e0a2c */
[C---:B------:R-:W-:Y:S01]  /*2960*/  IMAD R59, R4.reuse, R46, R59 ;  /* 0x0000002e043b7224 */ /* 0x040fe200078e023b */
[C---:B------:R-:W-:Y:S01]  /*2970*/  ISETP.GT.U32.AND P2, PT, R4.reuse, R61, PT ;  /* 0x0000003d0400720c */ /* 0x040fe20003f44070 */
[----:B------:R-:W-:Y:S02]  /*2980*/  IMAD R63, R4, R44, R63 ;  /* 0x0000002c043f7224 */ /* 0x000fe400078e023f */
[----:B------:R-:W-:-:S04]  /*2990*/  IMAD.HI.U32 R44, R5, R65, RZ ;  /* 0x00000041052c7227 */ /* 0x000fc800078e00ff */
[----:B------:R-:W-:Y:S01]  /*29a0*/  @!P4 IMAD.IADD R53, R53, 0x1, -R4 ;  /* 0x000000013535c824 */ /* 0x000fe200078e0a04 */
[----:B------:R-:W-:Y:S01]  /*29b0*/  ISETP.GT.U32.AND P4, PT, R4, R59, PT ;  /* 0x0000003b0400720c */ /* 0x000fe20003f84070 */
[----:B------:R-:W-:Y:S02]  /*29c0*/  IMAD.MOV R44, RZ, RZ, -R44 ;  /* 0x000000ffff2c7224 */ /* 0x000fe400078e0a2c */
[----:B------:R-:W-:-:S04]  /*29d0*/  IMAD.HI.U32 R46, R5, R67, RZ ;  /* 0x00000043052e7227 */ /* 0x000fc800078e00ff */
[C---:B------:R-:W-:Y:S02]  /*29e0*/  IMAD R65, R4.reuse, R44, R65 ;  /* 0x0000002c04417224 */ /* 0x040fe400078e0241 */
[--C-:B------:R-:W-:Y:S02]  /*29f0*/  @!P2 IMAD.IADD R61, R61, 0x1, -R4.reuse ;  /* 0x000000013d3da824 */ /* 0x100fe400078e0a04 */
[----:B------:R-:W-:Y:S01]  /*2a00*/  @!P3 IMAD.MOV R49, RZ, RZ, -R49 ;  /* 0x000000ffff31b224 */ /* 0x000fe200078e0a31 */
[----:B------:R-:W-:Y:S01]  /*2a10*/  ISETP.GT.U32.AND P2, PT, R4, R65, PT ;  /* 0x000000410400720c */ /* 0x000fe20003f44070 */
[----:B------:R-:W-:Y:S01]  /*2a20*/  @!P4 IMAD.IADD R59, R59, 0x1, -R4 ;  /* 0x000000013b3bc824 */ /* 0x000fe200078e0a04 */
[----:B------:R-:W-:Y:S01]  /*2a30*/  ISETP.GE.AND P4, PT, R52, RZ, PT ;  /* 0x000000ff3400720c */ /* 0x000fe20003f86270 */
[----:B------:R-:W-:Y:S01]  /*2a40*/  IMAD.MOV R46, RZ, RZ, -R46 ;  /* 0x000000ffff2e7224 */ /* 0x000fe200078e0a2e */
[C---:B------:R-:W-:Y:S01]  /*2a50*/  ISETP.GT.U32.AND P3, PT, R4.reuse, R57, PT ;  /* 0x000000390400720c */ /* 0x040fe20003f64070 */
[----:B------:R-:W-:Y:S01]  /*2a60*/  @!P1 IMAD.MOV R53, RZ, RZ, -R53 ;  /* 0x000000ffff359224 */ /* 0x000fe200078e0a35 */
[C---:B------:R-:W-:Y:S01]  /*2a70*/  ISETP.GT.U32.AND P1, PT, R4.reuse, R59, PT ;  /* 0x0000003b0400720c */ /* 0x040fe20003f24070 */
[----:B------:R-:W-:-:S02]  /*2a80*/  IMAD R67, R4, R46, R67 ;  /* 0x0000002e04437224 */ /* 0x000fc400078e0243 */
[C---:B------:R-:W-:Y:S02]  /*2a90*/  VIADD R44, R2.reuse, 0xd ;  /* 0x0000000d022c7836 */ /* 0x040fe40000000000 */
[----:B------:R-:W-:Y:S02]  /*2aa0*/  VIADD R46, R2, 0xc ;  /* 0x0000000c022e7836 */ /* 0x000fe40000000000 */
[--C-:B------:R-:W-:Y:S01]  /*2ab0*/  @!P2 IMAD.IADD R65, R65, 0x1, -R4.reuse ;  /* 0x000000014141a824 */ /* 0x100fe200078e0a04 */
[----:B------:R-:W-:Y:S01]  /*2ac0*/  IABS R69, R44 ;  /* 0x0000002c00457213 */ /* 0x000fe20000000000 */
[----:B------:R-:W-:Y:S01]  /*2ad0*/  @!P4 IMAD.MOV R61, RZ, RZ, -R61 ;  /* 0x000000ffff3dc224 */ /* 0x000fe200078e0a3d */
[----:B------:R-:W-:Y:S01]  /*2ae0*/  IABS R71, R46 ;  /* 0x0000002e00477213 */ /* 0x000fe20000000000 */
[--C-:B------:R-:W-:Y:S01]  /*2af0*/  @!P3 IMAD.IADD R57, R57, 0x1, -R4.reuse ;  /* 0x000000013939b824 */ /* 0x100fe200078e0a04 */
[----:B------:R-:W-:Y:S01]  /*2b00*/  ISETP.GT.U32.AND P4, PT, R4, R65, PT ;  /* 0x000000410400720c */ /* 0x000fe20003f84070 */
[----:B------:R-:W-:Y:S01]  /*2b10*/  @!P1 IMAD.IADD R59, R59, 0x1, -R4 ;  /* 0x000000013b3b9824 */ /* 0x000fe200078e0a04 */
[----:B------:R-:W-:Y:S01]  /*2b20*/  ISETP.GE.AND P2, PT, R46, RZ, PT ;  /* 0x000000ff2e00720c */ /* 0x000fe20003f46270 */
[----:B------:R-:W-:Y:S01]  /*2b30*/  IMAD.HI.U32 R46, R5, R71, RZ ;  /* 0x00000047052e7227 */ /* 0x000fe200078e00ff */
[----:B------:R-:W-:-:S02]  /*2b40*/  ISETP.GT.U32.AND P3, PT, R4, R57, PT ;  /* 0x000000390400720c */ /* 0x000fc40003f64070 */
[----:B------:R-:W-:Y:S01]  /*2b50*/  ISETP.GE.AND P1, PT, R54, RZ, PT ;  /* 0x000000ff3600720c */ /* 0x000fe20003f26270 */
[----:B------:R-:W-:Y:S01]  /*2b60*/  @!P5 IMAD.MOV R59, RZ, RZ, -R59 ;  /* 0x000000ffff3bd224 */ /* 0x000fe200078e0a3b */
[----:B------:R-:W-:Y:S01]  /*2b70*/  ISETP.GE.AND P5, PT, R44, RZ, PT ;  /* 0x000000ff2c00720c */ /* 0x000fe20003fa6270 */
[----:B------:R-:W-:-:S04]  /*2b80*/  IMAD.HI.U32 R44, R5, R69, RZ ;  /* 0x00000045052c7227 */ /* 0x000fc800078e00ff */
[----:B------:R-:W-:Y:S01]  /*2b90*/  @!P4 IMAD.IADD R65, R65, 0x1, -R4 ;  /* 0x000000014141c824 */ /* 0x000fe200078e0a04 */
[C---:B------:R-:W-:Y:S01]  /*2ba0*/  ISETP.GT.U32.AND P4, PT, R4.reuse, R67, PT ;  /* 0x000000430400720c */ /* 0x040fe20003f84070 */
[----:B------:R-:W-:Y:S02]  /*2bb0*/  IMAD.MOV R44, RZ, RZ, -R44 ;  /* 0x000000ffff2c7224 */ /* 0x000fe400078e0a2c */
[----:B------:R-:W-:Y:S01]  /*2bc0*/  @!P3 IMAD.IADD R57, R57, 0x1, -R4 ;  /* 0x000000013939b824 */ /* 0x000fe200078e0a04 */
[C---:B------:R-:W-:Y:S01]  /*2bd0*/  ISETP.GT.U32.AND P3, PT, R4.reuse, R63, PT ;  /* 0x0000003f0400720c */ /* 0x040fe20003f64070 */
[----:B------:R-:W-:Y:S02]  /*2be0*/  IMAD R69, R4, R44, R69 ;  /* 0x0000002c04457224 */ /* 0x000fe400078e0245 */
[----:B------:R-:W-:Y:S02]  /*2bf0*/  VIADD R56, R2, 0x9 ;  /* 0x0000000902387836 */ /* 0x000fe40000000000 */
[----:B------:R-:W-:-:S02]  /*2c00*/  IMAD.MOV R46, RZ, RZ, -R46 ;  /* 0x000000ffff2e7224 */ /* 0x000fc400078e0a2e */
[----:B------:R-:W-:Y:S01]  /*2c10*/  @!P6 IMAD.MOV R55, RZ, RZ, -R55 ;  /* 0x000000ffff37e224 */ /* 0x000fe200078e0a37 */
[----:B------:R-:W-:Y:S01]  /*2c20*/  IABS R79, R56 ;  /* 0x00000038004f7213 */ /* 0x000fe20000000000 */
[--C-:B------:R-:W-:Y:S01]  /*2c30*/  @!P4 IMAD.IADD R67, R67, 0x1, -R4.reuse ;  /* 0x000000014343c824 */ /* 0x100fe200078e0a04 */
[----:B------:R-:W-:Y:S01]  /*2c40*/  ISETP.GE.AND P6, PT, R48, RZ, PT ;  /* 0x000000ff3000720c */ /* 0x000fe20003fc6270 */
[C---:B------:R-:W-:Y:S02]  /*2c50*/  IMAD R71, R4.reuse, R46, R71 ;  /* 0x0000002e04477224 */ /* 0x040fe400078e0247 */
[----:B------:R-:W-:Y:S01]  /*2c60*/  @!P3 IMAD.IADD R63, R63, 0x1, -R4 ;  /* 0x000000013f3fb824 */ /* 0x000fe200078e0a04 */
[----:B------:R-:W-:Y:S01]  /*2c70*/  ISETP.GT.U32.AND P4, PT, R4, R67, PT ;  /* 0x000000430400720c */ /* 0x000fe20003f84070 */
[----:B------:R-:W-:Y:S02]  /*2c80*/  VIADD R48, R2, 0xb ;  /* 0x0000000b02307836 */ /* 0x000fe40000000000 */
[----:B------:R-:W-:Y:S01]  /*2c90*/  IMAD.HI.U32 R52, R5, R79, RZ ;  /* 0x0000004f05347227 */ /* 0x000fe200078e00ff */
[----:B------:R-:W-:-:S02]  /*2ca0*/  ISETP.GT.U32.AND P3, PT, R4, R63, PT ;  /* 0x0000003f0400720c */ /* 0x000fc40003f64070 */
[----:B------:R-:W-:Y:S01]  /*2cb0*/  IABS R75, R48 ;  /* 0x00000030004b7213 */ /* 0x000fe20000000000 */
[----:B------:R-:W-:Y:S02]  /*2cc0*/  VIADD R54, R2, 0xa ;  /* 0x0000000a02367836 */ /* 0x000fe40000000000 */
[----:B------:R-:W-:Y:S02]  /*2cd0*/  IMAD.MOV R52, RZ, RZ, -R52 ;  /* 0x000000ffff347224 */ /* 0x000fe400078e0a34 */
[----:B------:R-:W-:Y:S01]  /*2ce0*/  @!P0 IMAD.MOV R57, RZ, RZ, -R57 ;  /* 0x000000ffff398224 */ /* 0x000fe200078e0a39 */
[----:B------:R-:W-:Y:S01]  /*2cf0*/  ISETP.GE.AND P0, PT, R50, RZ, PT ;  /* 0x000000ff3200720c */ /* 0x000fe20003f06270 */
[--C-:B------:R-:W-:Y:S01]  /*2d00*/  @!P4 IMAD.IADD R67, R67, 0x1, -R4.reuse ;  /* 0x000000014343c824 */ /* 0x100fe200078e0a04 */
[C---:B------:R-:W-:Y:S01]  /*2d10*/  ISETP.GT.U32.AND P4, PT, R4.reuse, R69, PT ;  /* 0x000000450400720c */ /* 0x040fe20003f84070 */
[----:B------:R-:W-:Y:S01]  /*2d20*/  IMAD R79, R4, R52, R79 ;  /* 0x00000034044f7224 */ /* 0x000fe200078e024f */
[----:B------:R-:W-:Y:S01]  /*2d30*/  IABS R77, R54 ;  /* 0x00000036004d7213 */ /* 0x000fe20000000000 */
[----:B------:R-:W-:Y:S01]  /*2d40*/  @!P3 IMAD.IADD R63, R63, 0x1, -R4 ;  /* 0x000000013f3fb824 */ /* 0x000fe200078e0a04 */
[----:B------:R-:W-:Y:S01]  /*2d50*/  ISETP.GE.AND P3, PT, R48, RZ, PT ;  /* 0x000000ff3000720c */ /* 0x000fe20003f66270 */
[----:B------:R-:W-:-:S04]  /*2d60*/  IMAD.HI.U32 R48, R5, R75, RZ ;  /* 0x0000004b05307227 */ /* 0x000fc800078e00ff */
[----:B------:R-:W-:Y:S02]  /*2d70*/  VIADD R52, R2, 0x8 ;  /* 0x0000000802347836 */ /* 0x000fe40000000000 */
[----:B------:R-:W-:Y:S02]  /*2d80*/  IMAD.MOV R48, RZ, RZ, -R48 ;  /* 0x000000ffff307224 */ /* 0x000fe400078e0a30 */
[----:B------:R-:W-:Y:S01]  /*2d90*/  @!P4 IMAD.IADD R69, R69, 0x1, -R4 ;  /* 0x000000014545c824 */ /* 0x000fe200078e0a04 */
[----:B------:R-:W-:Y:S01]  /*2da0*/  ISETP.GT.U32.AND P4, PT, R4, R71, PT ;  /* 0x000000470400720c */ /* 0x000fe20003f84070 */
[----:B------:R-:W-:Y:S01]  /*2db0*/  VIADD R58, R2, 0x7 ;  /* 0x00000007023a7836 */ /* 0x000fe20000000000 */
[----:B------:R-:W-:Y:S01]  /*2dc0*/  IABS R81, R52 ;  /* 0x0000003400517213 */ /* 0x000fe20000000000 */
[----:B------:R-:W-:-:S03]  /*2dd0*/  IMAD.HI.U32 R50, R5, R77, RZ ;  /* 0x0000004d05327227 */ /* 0x000fc600078e00ff */
[----:B------:R-:W-:Y:S01]  /*2de0*/  IABS R83, R58 ;  /* 0x0000003a00537213 */ /* 0x000fe20000000000 */
[----:B------:R-:W-:Y:S01]  /*2df0*/  @!P6 IMAD.MOV R63, RZ, RZ, -R63 ;  /* 0x000000ffff3fe224 */ /* 0x000fe200078e0a3f */
[C---:B------:R-:W-:Y:S01]  /*2e00*/  ISETP.GT.U32.AND P6, PT, R4.reuse, R69, PT ;  /* 0x000000450400720c */ /* 0x040fe20003fc4070 */
[----:B------:R-:W-:Y:S02]  /*2e10*/  IMAD R75, R4, R48, R75 ;  /* 0x00000030044b7224 */ /* 0x000fe400078e024b */
[----:B------:R-:W-:Y:S02]  /*2e20*/  IMAD.MOV R50, RZ, RZ, -R50 ;  /* 0x000000ffff327224 */ /* 0x000fe400078e0a32 */
[----:B------:R-:W-:Y:S02]  /*2e30*/  @!P4 IMAD.IADD R71, R71, 0x1, -R4 ;  /* 0x000000014747c824 */ /* 0x000fe400078e0a04 */
[----:B------:R-:W-:-:S03]  /*2e40*/  IMAD.HI.U32 R44, R5, R81, RZ ;  /* 0x00000051052c7227 */ /* 0x000fc600078e00ff */
[C---:B------:R-:W-:Y:S01]  /*2e50*/  ISETP.GT.U32.AND P4, PT, R4.reuse, R71, PT ;  /* 0x000000470400720c */ /* 0x040fe20003f84070 */
[----:B------:R-:W-:Y:S01]  /*2e60*/  @!P0 IMAD.MOV R65, RZ, RZ, -R65 ;  /* 0x000000ffff418224 */ /* 0x000fe200078e0a41 */
[C---:B------:R-:W-:Y:S01]  /*2e70*/  ISETP.GT.U32.AND P0, PT, R4.reuse, R75, PT ;  /* 0x0000004b0400720c */ /* 0x040fe20003f04070 */
[----:B------:R-:W-:Y:S02]  /*2e80*/  IMAD R77, R4, R50, R77 ;  /* 0x00000032044d7224 */ /* 0x000fe400078e024d */
[----:B------:R-:W-:-:S04]  /*2e90*/  IMAD.HI.U32 R46, R5, R83, RZ ;  /* 0x00000053052e7227 */ /* 0x000fc800078e00ff */
[----:B------:R-:W-:Y:S02]  /*2ea0*/  IMAD.MOV R50, RZ, RZ, -R44 ;  /* 0x000000ffff327224 */ /* 0x000fe400078e0a2c */
[----:B------:R-:W-:Y:S02]  /*2eb0*/  VIADD R60, R2, 0x6 ;  /* 0x00000006023c7836 */ /* 0x000fe40000000000 */
[----:B------:R-:W-:Y:S02]  /*2ec0*/  IMAD.MOV R46, RZ, RZ, -R46 ;  /* 0x000000ffff2e7224 */ /* 0x000fe400078e0a2e */
[C---:B------:R-:W-:Y:S01]  /*2ed0*/  IMAD R81, R4.reuse, R50, R81 ;  /* 0x0000003204517224 */ /* 0x040fe200078e0251 */
[----:B------:R-:W-:Y:S01]  /*2ee0*/  IABS R85, R60 ;  /* 0x0000003c00557213 */ /* 0x000fe20000000000 */
[----:B------:R-:W-:Y:S01]  /*2ef0*/  @!P6 IMAD.IADD R69, R69, 0x1, -R4 ;  /* 0x000000014545e824 */ /* 0x000fe200078e0a04 */
[C---:B------:R-:W-:Y:S01]  /*2f00*/  ISETP.GT.U32.AND P6, PT, R4.reuse, R79, PT ;  /* 0x0000004f0400720c */ /* 0x040fe20003fc4070 */
[----:B------:R-:W-:-:S02]  /*2f10*/  IMAD R83, R4, R46, R83 ;  /* 0x0000002e04537224 */ /* 0x000fc400078e0253 */
[----:B------:R-:W-:Y:S01]  /*2f20*/  @!P4 IMAD.IADD R71, R71, 0x1, -R4 ;  /* 0x000000014747c824 */ /* 0x000fe200078e0a04 */
[----:B------:R-:W-:Y:S01]  /*2f30*/  ISETP.GT.U32.AND P4, PT, R4, R81, PT ;  /* 0x000000510400720c */ /* 0x000fe20003f84070 */
[----:B------:R-:W-:Y:S02]  /*2f40*/  VIADD R64, R2, 0x4 ;  /* 0x0000000402407836 */ /* 0x000fe40000000000 */
[----:B------:R-:W-:Y:S01]  /*2f50*/  @!P1 IMAD.MOV R67, RZ, RZ, -R67 ;  /* 0x000000ffff439224 */ /* 0x000fe200078e0a43 */
[----:B------:R-:W-:Y:S01]  /*2f60*/  ISETP.GT.U32.AND P1, PT, R4, R77, PT ;  /* 0x0000004d0400720c */ /* 0x000fe20003f24070 */
[----:B------:R-:W-:Y:S01]  /*2f70*/  VIADD R62, R2, 0x5 ;  /* 0x00000005023e7836 */ /* 0x000fe20000000000 */
[----:B------:R-:W-:Y:S01]  /*2f80*/  IABS R89, R64 ;  /* 0x0000004000597213 */ /* 0x000fe20000000000 */
[----:B------:R-:W-:-:S03]  /*2f90*/  IMAD.HI.U32 R48, R5, R85, RZ ;  /* 0x0000005505307227 */ /* 0x000fc600078e00ff */
[----:B------:R-:W-:Y:S01]  /*2fa0*/  IABS R87, R62 ;  /* 0x0000003e00577213 */ /* 0x000fe20000000000 */
[----:B------:R-:W-:Y:S01]  /*2fb0*/  @!P0 IMAD.IADD R75, R75, 0x1, -R4 ;  /* 0x000000014b4b8824 */ /* 0x000fe200078e0a04 */
[----:B------:R-:W-:Y:S01]  /*2fc0*/  ISETP.GT.U32.AND P0, PT, R4, R83, PT ;  /* 0x000000530400720c */ /* 0x000fe20003f04070 */
[----:B------:R-:W-:Y:S02]  /*2fd0*/  IMAD.MOV R48, RZ, RZ, -R48 ;  /* 0x000000ffff307224 */ /* 0x000fe400078e0a30 */
[----:B------:R-:W-:Y:S02]  /*2fe0*/  VIADD R70, R2, 0x2 ;  /* 0x0000000202467836 */ /* 0x000fe40000000000 */
[----:B------:R-:W-:Y:S02]  /*2ff0*/  IMAD R85, R4, R48, R85 ;  /* 0x0000003004557224 */ /* 0x000fe400078e0255 */
[----:B------:R-:W-:Y:S01]  /*3000*/  IMAD.HI.U32 R46, R5, R89, RZ ;  /* 0x00000059052e7227 */ /* 0x000fe200078e00ff */
[----:B------:R-:W-:-:S03]  /*3010*/  IABS R93, R70 ;  /* 0x00000046005d7213 */ /* 0x000fc60000000000 */
[----:B------:R-:W-:Y:S02]  /*3020*/  VIADD R50, R2, 0x3 ;  /* 0x0000000302327836 */ /* 0x000fe40000000000 */
[----:B------:R-:W-:-:S03]  /*3030*/  IMAD.HI.U32 R44, R5, R87, RZ ;  /* 0x00000057052c7227 */ /* 0x000fc600078e00ff */
[----:B------:R-:W-:Y:S01]  /*3040*/  IABS R91, R50 ;  /* 0x00000032005b7213 */ /* 0x000fe20000000000 */
[--C-:B------:R-:W-:Y:S01]  /*3050*/  @!P6 IMAD.IADD R79, R79, 0x1, -R4.reuse ;  /* 0x000000014f4fe824 */ /* 0x100fe200078e0a04 */
[C---:B------:R-:W-:Y:S01]  /*3060*/  ISETP.GT.U32.AND P6, PT, R4.reuse, R75, PT ;  /* 0x0000004b0400720c */ /* 0x040fe20003fc4070 */
[----:B------:R-:W-:Y:S02]  /*3070*/  @!P4 IMAD.IADD R81, R81, 0x1, -R4 ;  /* 0x000000015151c824 */ /* 0x000fe400078e0a04 */
[----:B------:R-:W-:Y:S01]  /*3080*/  IMAD.MOV R46, RZ, RZ, -R46 ;  /* 0x000000ffff2e7224 */ /* 0x000fe200078e0a2e */
[C---:B------:R-:W-:Y:S01]  /*3090*/  ISETP.GT.U32.AND P4, PT, R4.reuse, R79, PT ;  /* 0x0000004f0400720c */ /* 0x040fe20003f84070 */
[----:B------:R-:W-:Y:S01]  /*30a0*/  @!P1 IMAD.IADD R77, R77, 0x1, -R4 ;  /* 0x000000014d4d9824 */ /* 0x000fe200078e0a04 */
[C---:B------:R-:W-:Y:S01]  /*30b0*/  ISETP.GT.U32.AND P1, PT, R4.reuse, R85, PT ;  /* 0x000000550400720c */ /* 0x040fe20003f24070 */
[----:B------:R-:W-:Y:S02]  /*30c0*/  IMAD.MOV R44, RZ, RZ, -R44 ;  /* 0x000000ffff2c7224 */ /* 0x000fe400078e0a2c */
[----:B------:R-:W-:Y:S01]  /*30d0*/  @!P0 IMAD.IADD R83, R83, 0x1, -R4 ;  /* 0x0000000153538824 */ /* 0x000fe200078e0a04 */
[C---:B------:R-:W-:Y:S01]  /*30e0*/  ISETP.GT.U32.AND P0, PT, R4.reuse, R81, PT ;  /* 0x000000510400720c */ /* 0x040fe20003f04070 */
[----:B------:R-:W-:-:S02]  /*30f0*/  IMAD R89, R4, R46, R89 ;  /* 0x0000002e04597224 */ /* 0x000fc400078e0259 */
[----:B------:R-:W-:-:S04]  /*3100*/  IMAD.HI.U32 R46, R5, R93, RZ ;  /* 0x0000005d052e7227 */ /* 0x000fc800078e00ff */
[----:B------:R-:W-:Y:S01]  /*3110*/  @!P5 IMAD.MOV R69, RZ, RZ, -R69 ;  /* 0x000000ffff45d224 */ /* 0x000fe200078e0a45 */
[C---:B------:R-:W-:Y:S01]  /*3120*/  ISETP.GT.U32.AND P5, PT, R4.reuse, R77, PT ;  /* 0x0000004d0400720c */ /* 0x040fe20003fa4070 */
[----:B------:R-:W-:Y:S02]  /*3130*/  IMAD R87, R4, R44, R87 ;  /* 0x0000002c04577224 */ /* 0x000fe400078e0257 */
[----:B------:R-:W-:Y:S02]  /*3140*/  VIADD R72, R2, 0x1 ;  /* 0x0000000102487836 */ /* 0x000fe40000000000 */
[----:B------:R-:W-:-:S03]  /*3150*/  IMAD.HI.U32 R44, R5, R91, RZ ;  /* 0x0000005b052c7227 */ /* 0x000fc600078e00ff */
[----:B------:R-:W-:Y:S01]  /*3160*/  IABS R48, R72 ;  /* 0x0000004800307213 */ /* 0x000fe20000000000 */
[----:B------:R-:W-:Y:S02]  /*3170*/  IMAD.MOV R46, RZ, RZ, -R46 ;  /* 0x000000ffff2e7224 */ /* 0x000fe400078e0a2e */
[----:B------:R-:W-:Y:S02]  /*3180*/  IMAD.MOV R44, RZ, RZ, -R44 ;  /* 0x000000ffff2c7224 */ /* 0x000fe400078e0a2c */
[--C-:B------:R-:W-:Y:S01]  /*3190*/  @!P6 IMAD.IADD R75, R75, 0x1, -R4.reuse ;  /* 0x000000014b4be824 */ /* 0x100fe200078e0a04 */
[C---:B------:R-:W-:Y:S01]  /*31a0*/  ISETP.GT.U32.AND P6, PT, R4.reuse, R87, PT ;  /* 0x000000570400720c */ /* 0x040fe20003fc4070 */
[C---:B------:R-:W-:Y:S01]  /*31b0*/  IMAD R93, R4.reuse, R46, R93 ;  /* 0x0000002e045d7224 */ /* 0x040fe200078e025d */
[----:B------:R-:W-:Y:S01]  /*31c0*/  IABS R46, R2 ;  /* 0x00000002002e7213 */ /* 0x000fe20000000000 */
[----:B------:R-:W-:Y:S02]  /*31d0*/  IMAD.MOV.U32 R68, RZ, RZ, R71 ;  /* 0x000000ffff447224 */ /* 0x000fe400078e0047 */
[----:B------:R-:W-:Y:S01]  /*31e0*/  @!P1 IMAD.IADD R85, R85, 0x1, -R4 ;  /* 0x0000000155559824 */ /* 0x000fe200078e0a04 */
[C---:B------:R-:W-:Y:S01]  /*31f0*/  ISETP.GT.U32.AND P1, PT, R4.reuse, R83, PT ;  /* 0x000000530400720c */ /* 0x040fe20003f24070 */
[----:B------:R-:W-:-:S02]  /*3200*/  IMAD R91, R4, R44, R91 ;  /* 0x0000002c045b7224 */ /* 0x000fc400078e025b */
[----:B------:R-:W-:-:S04]  /*3210*/  IMAD.HI.U32 R44, R5, R48, RZ ;  /* 0x00000030052c7227 */ /* 0x000fc800078e00ff */
[----:B------:R-:W-:Y:S01]  /*3220*/  @!P0 IMAD.IADD R81, R81, 0x1, -R4 ;  /* 0x0000000151518824 */ /* 0x000fe200078e0a04 */
[C---:B------:R-:W-:Y:S01]  /*3230*/  ISETP.GT.U32.AND P0, PT, R4.reuse, R93, PT ;  /* 0x0000005d0400720c */ /* 0x040fe20003f04070 */
[----:B------:R-:W-:Y:S01]  /*3240*/  @!P2 IMAD.MOV R68, RZ, RZ, -R68 ;  /* 0x000000ffff44a224 */ /* 0x000fe200078e0a44 */
[----:B------:R-:W-:Y:S01]  /*3250*/  ISETP.GT.U32.AND P2, PT, R4, R85, PT ;  /* 0x000000550400720c */ /* 0x000fe20003f44070 */
[----:B------:R-:W-:-:S04]  /*3260*/  IMAD.HI.U32 R5, R5, R46, RZ ;  /* 0x0000002e05057227 */ /* 0x000fc800078e00ff */
[----:B------:R-:W-:Y:S01]  /*3270*/  @!P5 IMAD.IADD R77, R77, 0x1, -R4 ;  /* 0x000000014d4dd824 */ /* 0x000fe200078e0a04 */
[C---:B------:R-:W-:Y:S01]  /*3280*/  ISETP.GT.U32.AND P5, PT, R4.reuse, R89, PT ;  /* 0x000000590400720c */ /* 0x040fe20003fa4070 */
[----:B------:R-:W-:Y:S02]  /*3290*/  IMAD.MOV R95, RZ, RZ, -R44 ;  /* 0x000000ffff5f7224 */ /* 0x000fe400078e0a2c */
[----:B------:R-:W-:Y:S01]  /*32a0*/  @!P4 IMAD.IADD R79, R79, 0x1, -R4 ;  /* 0x000000014f4fc824 */ /* 0x000fe200078e0a04 */
[C---:B------:R-:W-:Y:S01]  /*32b0*/  ISETP.GT.U32.AND P4, PT, R4.reuse, R91, PT ;  /* 0x0000005b0400720c */ /* 0x040fe20003f84070 */
[----:B------:R-:W-:Y:S02]  /*32c0*/  IMAD.MOV R5, RZ, RZ, -R5 ;  /* 0x000000ffff057224 */ /* 0x000fe400078e0a05 */
[----:B------:R-:W-:Y:S02]  /*32d0*/  IMAD R71, R4, R95, R48 ;  /* 0x0000005f04477224 */ /* 0x000fe400078e0230 */
[----:B------:R-:W-:Y:S01]  /*32e0*/  @!P6 IMAD.IADD R87, R87, 0x1, -R4 ;  /* 0x000000015757e824 */ /* 0x000fe200078e0a04 */
[----:B------:R-:W-:Y:S01]  /*32f0*/  ISETP.GE.AND P6, PT, R56, RZ, PT ;  /* 0x000000ff3800720c */ /* 0x000fe20003fc6270 */
[----:B------:R-:W-:-:S02]  /*3300*/  IMAD R5, R4, R5, R46 ;  /* 0x0000000504057224 */ /* 0x000fc400078e022e */
[--C-:B------:R-:W-:Y:S01]  /*3310*/  @!P1 IMAD.IADD R83, R83, 0x1, -R4.reuse ;  /* 0x0000000153539824 */ /* 0x100fe200078e0a04 */
[C---:B------:R-:W-:Y:S01]  /*3320*/  ISETP.GT.U32.AND P1, PT, R4.reuse, R71, PT ;  /* 0x000000470400720c */ /* 0x040fe20003f24070 */
[--C-:B------:R-:W-:Y:S01]  /*3330*/  @!P0 IMAD.IADD R93, R93, 0x1, -R4.reuse ;  /* 0x000000015d5d8824 */ /* 0x100fe200078e0a04 */
[----:B------:R-:W-:Y:S01]  /*3340*/  ISETP.GT.U32.AND P0, PT, R4, R5, PT ;  /* 0x000000050400720c */ /* 0x000fe20003f04070 */
[--C-:B------:R-:W-:Y:S01]  /*3350*/  @!P2 IMAD.IADD R85, R85, 0x1, -R4.reuse ;  /* 0x000000015555a824 */ /* 0x100fe200078e0a04 */
[----:B------:R-:W-:Y:S01]  /*3360*/  ISETP.GE.AND P2, PT, R54, RZ, PT ;  /* 0x000000ff3600720c */ /* 0x000fe20003f46270 */
[--C-:B------:R-:W-:Y:S01]  /*3370*/  @!P5 IMAD.IADD R89, R89, 0x1, -R4.reuse ;  /* 0x000000015959d824 */ /* 0x100fe200078e0a04 */
[----:B------:R-:W-:Y:S01]  /*3380*/  ISETP.GE.AND P5, PT, R52, RZ, PT ;  /* 0x000000ff3400720c */ /* 0x000fe20003fa6270 */
[----:B------:R-:W-:Y:S01]  /*3390*/  @!P4 IMAD.IADD R91, R91, 0x1, -R4 ;  /* 0x000000015b5bc824 */ /* 0x000fe200078e0a04 */
[----:B------:R-:W-:Y:S01]  /*33a0*/  ISETP.GE.AND P4, PT, R58, RZ, PT ;  /* 0x000000ff3a00720c */ /* 0x000fe20003f86270 */
[----:B------:R-:W-:-:S02]  /*33b0*/  IMAD.MOV.U32 R66, RZ, RZ, R79 ;  /* 0x000000ffff427224 */ /* 0x000fc400078e004f */
[----:B------:R-:W-:Y:S02]  /*33c0*/  IMAD.MOV.U32 R44, RZ, RZ, R75 ;  /* 0x000000ffff2c7224 */ /* 0x000fe400078e004b */
[----:B------:R-:W-:Y:S01]  /*33d0*/  @!P6 IMAD.MOV R66, RZ, RZ, -R66 ;  /* 0x000000ffff42e224 */ /* 0x000fe200078e0a42 */
[C---:B------:R-:W-:Y:S01]  /*33e0*/  ISETP.GT.U32.AND P6, PT, R4.reuse, R93, PT ;  /* 0x0000005d0400720c */ /* 0x040fe20003fc4070 */
[----:B------:R-:W-:Y:S01]  /*33f0*/  @!P1 IMAD.IADD R71, R71, 0x1, -R4 ;  /* 0x0000000147479824 */ /* 0x000fe200078e0a04 */
[----:B------:R-:W-:Y:S01]  /*3400*/  ISETP.GT.U32.AND P1, PT, R4, R87, PT ;  /* 0x000000570400720c */ /* 0x000fe20003f24070 */
[----:B------:R-:W-:Y:S02]  /*3410*/  IMAD.MOV.U32 R46, RZ, RZ, R77 ;  /* 0x000000ffff2e7224 */ /* 0x000fe400078e004d */
[----:B------:R-:W-:Y:S02]  /*3420*/  IMAD.MOV.U32 R58, RZ, RZ, R81 ;  /* 0x000000ffff3a7224 */ /* 0x000fe400078e0051 */
[----:B------:R-:W-:-:S02]  /*3430*/  IMAD.MOV.U32 R48, RZ, RZ, R83 ;  /* 0x000000ffff307224 */ /* 0x000fc400078e0053 */
[----:B------:R-:W-:Y:S01]  /*3440*/  @!P0 IMAD.IADD R5, R5, 0x1, -R4 ;  /* 0x0000000105058824 */ /* 0x000fe200078e0a04 */
[C---:B------:R-:W-:Y:S01]  /*3450*/  ISETP.GT.U32.AND P0, PT, R4.reuse, R71, PT ;  /* 0x000000470400720c */ /* 0x040fe20003f04070 */
[----:B------:R-:W-:Y:S01]  /*3460*/  @!P3 IMAD.MOV R44, RZ, RZ, -R44 ;  /* 0x000000ffff2cb224 */ /* 0x000fe200078e0a2c */
[C---:B------:R-:W-:Y:S01]  /*3470*/  ISETP.GT.U32.AND P3, PT, R4.reuse, R91, PT ;  /* 0x0000005b0400720c */ /* 0x040fe20003f64070 */
[----:B------:R-:W-:Y:S01]  /*3480*/  @!P2 IMAD.MOV R46, RZ, RZ, -R46 ;  /* 0x000000ffff2ea224 */ /* 0x000fe200078e0a2e */
[----:B------:R-:W-:Y:S01]  /*3490*/  ISETP.GT.U32.AND P2, PT, R4, R89, PT ;  /* 0x000000590400720c */ /* 0x000fe20003f44070 */
[----:B------:R-:W-:Y:S01]  /*34a0*/  @!P5 IMAD.MOV R58, RZ, RZ, -R58 ;  /* 0x000000ffff3ad224 */ /* 0x000fe200078e0a3a */
[----:B------:R-:W-:Y:S01]  /*34b0*/  ISETP.GE.AND P5, PT, R60, RZ, PT ;  /* 0x000000ff3c00720c */ /* 0x000fe20003fa6270 */
[----:B------:R-:W-:Y:S01]  /*34c0*/  @!P4 IMAD.MOV R48, RZ, RZ, -R48 ;  /* 0x000000ffff30c224 */ /* 0x000fe200078e0a30 */
[----:B------:R-:W-:Y:S01]  /*34d0*/  ISETP.GT.U32.AND P4, PT, R4, R5, PT ;  /* 0x000000050400720c */ /* 0x000fe20003f84070 */
[--C-:B------:R-:W-:Y:S01]  /*34e0*/  @!P6 IMAD.IADD R93, R93, 0x1, -R4.reuse ;  /* 0x000000015d5de824 */ /* 0x100fe200078e0a04 */
[----:B------:R-:W-:Y:S01]  /*34f0*/  ISETP.GE.AND P6, PT, R70, RZ, PT ;  /* 0x000000ff4600720c */ /* 0x000fe20003fc6270 */
        /* <DEDUP_REMOVED lines=8> */
[----:B------:R-:W-:Y:S01]  /*3580*/  @!P5 IMAD.MOV R85, RZ, RZ, -R85 ;  /* 0x000000ffff55d224 */ /* 0x000fe200078e0a55 */
[----:B------:R-:W-:Y:S01]  /*3590*/  ISETP.GE.AND P5, PT, R2, RZ, PT ;  /* 0x000000ff0200720c */ /* 0x000fe20003fa6270 */
[----:B------:R-:W-:Y:S01]  /*35a0*/  @!P4 IMAD.IADD R5, R5, 0x1, -R4 ;  /* 0x000000010505c824 */ /* 0x000fe200078e0a04 */
[----:B------:R-:W-:Y:S01]  /*35b0*/  ISETP.NE.AND P4, PT, R73, RZ, PT ;  /* 0x000000ff4900720c */ /* 0x000fe20003f85270 */
[----:B------:R-:W-:Y:S01]  /*35c0*/  @!P6 IMAD.MOV R93, RZ, RZ, -R93 ;  /* 0x000000ffff5de224 */ /* 0x000fe200078e0a5d */
[----:B------:R-:W-:Y:S01]  /*35d0*/  LOP3.LUT R73, RZ, R73, RZ, 0x33, !PT ;  /* 0x00000049ff497212 */ /* 0x000fe200078e33ff */
[----:B------:R-:W-:-:S02]  /*35e0*/  IMAD.MOV.U32 R4, RZ, RZ, R71 ;  /* 0x000000ffff047224 */ /* 0x000fc400078e0047 */
[----:B------:R-:W-:Y:S01]  /*35f0*/  @!P1 IMAD.MOV R87, RZ, RZ, -R87 ;  /* 0x000000ffff579224 */ /* 0x000fe200078e0a57 */
[C---:B------:R-:W-:Y:S01]  /*3600*/  SEL R34, R73.reuse, R34, !P4 ;  /* 0x0000002249227207 */ /* 0x040fe20006000000 */
[----:B------:R-:W-:Y:S01]  /*3610*/  @!P3 IMAD.MOV R91, RZ, RZ, -R91 ;  /* 0x000000ffff5bb224 */ /* 0x000fe200078e0a5b */
[C---:B------:R-:W-:Y:S01]  /*3620*/  SEL R35, R73.reuse, R35, !P4 ;  /* 0x0000002349237207 */ /* 0x040fe20006000000 */
[----:B------:R-:W-:Y:S01]  /*3630*/  @!P2 IMAD.MOV R89, RZ, RZ, -R89 ;  /* 0x000000ffff59a224 */ /* 0x000fe200078e0a59 */
[C---:B------:R-:W-:Y:S01]  /*3640*/  SEL R37, R73.reuse, R37, !P4 ;  /* 0x0000002549257207 */ /* 0x040fe20006000000 */
[----:B------:R-:W-:Y:S01]  /*3650*/  @!P0 IMAD.MOV R4, RZ, RZ, -R4 ;  /* 0x000000ffff048224 */ /* 0x000fe200078e0a04 */
[----:B------:R-:W-:Y:S01]  /*3660*/  SEL R38, R73, R38, !P4 ;  /* 0x0000002649267207 */ /* 0x000fe20006000000 */
[----:B------:R-:W-:Y:S01]  /*3670*/  IMAD R94, R35, UR5, RZ ;  /* 0x00000005235e7c24 */ /* 0x000fe2000f8e02ff */
[C---:B------:R-:W-:Y:S01]  /*3680*/  SEL R56, R73.reuse, R93, !P4 ;  /* 0x0000005d49387207 */ /* 0x040fe20006000000 */
[----:B------:R-:W-:Y:S01]  /*3690*/  IMAD R93, R34, UR5, RZ ;  /* 0x00000005225d7c24 */ /* 0x000fe2000f8e02ff */
[C---:B------:R-:W-:Y:S01]  /*36a0*/  SEL R6, R73.reuse, R6, !P4 ;  /* 0x0000000649067207 */ /* 0x040fe20006000000 */
[----:B------:R-:W-:Y:S01]  /*36b0*/  @!P5 IMAD.MOV R5, RZ, RZ, -R5 ;  /* 0x000000ffff05d224 */ /* 0x000fe200078e0a05 */
[----:B------:R-:W-:Y:S01]  /*36c0*/  SEL R7, R73, R7, !P4 ;  /* 0x0000000749077207 */ /* 0x000fe20006000000 */
[----:B------:R-:W-:Y:S01]  /*36d0*/  IMAD R96, R37, UR5, RZ ;  /* 0x0000000525607c24 */ /* 0x000fe2000f8e02ff */
[C---:B------:R-:W-:Y:S01]  /*36e0*/  SEL R8, R73.reuse, R8, !P4 ;  /* 0x0000000849087207 */ /* 0x040fe20006000000 */
[----:B------:R-:W-:Y:S01]  /*36f0*/  IMAD R95, R38, UR5, RZ ;  /* 0x00000005265f7c24 */ /* 0x000fe2000f8e02ff */
[----:B------:R-:W-:Y:S01]  /*3700*/  SEL R75, R73, R57, !P4 ;  /* 0x00000039494b7207 */ /* 0x000fe20006000000 */
[----:B---3--:R-:W-:Y:S01]  /*3710*/  IMAD R54, R3, UR6, RZ ;  /* 0x0000000603367c24 */ /* 0x008fe2000f8e02ff */
[C---:B------:R-:W-:Y:S01]  /*3720*/  SEL R74, R73.reuse, R59, !P4 ;  /* 0x0000003b494a7207 */ /* 0x040fe20006000000 */
[----:B------:R-:W-:Y:S01]  /*3730*/  IMAD R6, R6, UR5, RZ ;  /* 0x0000000506067c24 */ /* 0x000fe2000f8e02ff */
[----:B------:R-:W-:Y:S01]  /*3740*/  SEL R71, R73, R61, !P4 ;  /* 0x0000003d49477207 */ /* 0x000fe20006000000 */
[----:B------:R-:W-:Y:S01]  /*3750*/  IMAD R7, R7, UR5, RZ ;  /* 0x0000000507077c24 */ /* 0x000fe2000f8e02ff */
[C---:B------:R-:W-:Y:S01]  /*3760*/  SEL R72, R73.reuse, R63, !P4 ;  /* 0x0000003f49487207 */ /* 0x040fe20006000000 */
[----:B------:R-:W-:Y:S01]  /*3770*/  IMAD R8, R8, UR5, RZ ;  /* 0x0000000508087c24 */ /* 0x000fe2000f8e02ff */
[----:B------:R-:W-:Y:S01]  /*3780*/  SEL R70, R73, R65, !P4 ;  /* 0x0000004149467207 */ /* 0x000fe20006000000 */
[----:B------:R-:W-:Y:S01]  /*3790*/  IMAD R71, R71, UR5, RZ ;  /* 0x0000000547477c24 */ /* 0x000fe2000f8e02ff */
[----:B------:R-:W-:Y:S01]  /*37a0*/  SEL R60, R73, R67, !P4 ;  /* 0x00000043493c7207 */ /* 0x000fe20006000000 */
[----:B------:R-:W-:Y:S01]  /*37b0*/  IMAD R103, R75, UR5, RZ ;  /* 0x000000054b677c24 */ /* 0x000fe2000f8e02ff */
[C---:B------:R-:W-:Y:S01]  /*37c0*/  SEL R9, R73.reuse, R9, !P4 ;  /* 0x0000000949097207 */ /* 0x040fe20006000000 */
[----:B------:R-:W-:Y:S01]  /*37d0*/  IMAD R56, R56, UR5, RZ ;  /* 0x0000000538387c24 */ /* 0x000fe2000f8e02ff */
        /* <DEDUP_REMOVED lines=12> */
[----:B------:R-:W-:-:S02]  /*38a0*/  SEL R16, R73, R16, !P4 ;  /* 0x0000001049107207 */ /* 0x000fc40006000000 */
[----:B------:R-:W-:Y:S01]  /*38b0*/  SEL R17, R73, R17, !P4 ;  /* 0x0000001149117207 */ /* 0x000fe20006000000 */
[----:B------:R-:W-:Y:S01]  /*38c0*/  IMAD R15, R15, UR5, RZ ;  /* 0x000000050f0f7c24 */ /* 0x000fe2000f8e02ff */
[C---:B------:R-:W-:Y:S02]  /*38d0*/  SEL R18, R73.reuse, R18, !P4 ;  /* 0x0000001249127207 */ /* 0x040fe40006000000 */
[----:B------:R-:W-:Y:S01]  /*38e0*/  SEL R19, R73, R19, !P4 ;  /* 0x0000001349137207 */ /* 0x000fe20006000000 */
[----:B------:R-:W-:Y:S01]  /*38f0*/  IMAD R17, R17, UR5, RZ ;  /* 0x0000000511117c24 */ /* 0x000fe2000f8e02ff */
[C---:B------:R-:W-:Y:S01]  /*3900*/  SEL R20, R73.reuse, R20, !P4 ;  /* 0x0000001449147207 */ /* 0x040fe20006000000 */
[----:B------:R-:W-:Y:S01]  /*3910*/  IMAD R37, R18, UR5, RZ ;  /* 0x0000000512257c24 */ /* 0x000fe2000f8e02ff */
[----:B------:R-:W-:Y:S01]  /*3920*/  SEL R21, R73, R21, !P4 ;  /* 0x0000001549157207 */ /* 0x000fe20006000000 */
[----:B------:R-:W-:Y:S01]  /*3930*/  IMAD R19, R19, UR5, RZ ;  /* 0x0000000513137c24 */ /* 0x000fe2000f8e02ff */
[----:B------:R-:W-:-:S02]  /*3940*/  SEL R22, R73, R22, !P4 ;  /* 0x0000001649167207 */ /* 0x000fc40006000000 */
[C---:B------:R-:W-:Y:S02]  /*3950*/  SEL R23, R73.reuse, R23, !P4 ;  /* 0x0000001749177207 */ /* 0x040fe40006000000 */
[C---:B------:R-:W-:Y:S02]  /*3960*/  SEL R24, R73.reuse, R24, !P4 ;  /* 0x0000001849187207 */ /* 0x040fe40006000000 */
[C---:B------:R-:W-:Y:S02]  /*3970*/  SEL R25, R73.reuse, R25, !P4 ;  /* 0x0000001949197207 */ /* 0x040fe40006000000 */
[C---:B------:R-:W-:Y:S02]  /*3980*/  SEL R26, R73.reuse, R26, !P4 ;  /* 0x0000001a491a7207 */ /* 0x040fe40006000000 */
[----:B------:R-:W-:Y:S01]  /*3990*/  SEL R27, R73, R27, !P4 ;  /* 0x0000001b491b7207 */ /* 0x000fe20006000000 */
[----:B------:R-:W-:Y:S01]  /*39a0*/  IMAD R50, R25, UR5, RZ ;  /* 0x0000000519327c24 */ /* 0x000fe2000f8e02ff */
[C---:B------:R-:W-:Y:S01]  /*39b0*/  SEL R28, R73.reuse, R28, !P4 ;  /* 0x0000001c491c7207 */ /* 0x040fe20006000000 */
[----:B------:R-:W-:Y:S01]  /*39c0*/  IMAD R52, R26, UR5, RZ ;  /* 0x000000051a347c24 */ /* 0x000fe2000f8e02ff */
[----:B------:R-:W-:-:S02]  /*39d0*/  SEL R29, R73, R29, !P4 ;  /* 0x0000001d491d7207 */ /* 0x000fc40006000000 */
[C---:B------:R-:W-:Y:S02]  /*39e0*/  SEL R30, R73.reuse, R30, !P4 ;  /* 0x0000001e491e7207 */ /* 0x040fe40006000000 */
[C---:B------:R-:W-:Y:S02]  /*39f0*/  SEL R31, R73.reuse, R31, !P4 ;  /* 0x0000001f491f7207 */ /* 0x040fe40006000000 */
[C---:B------:R-:W-:Y:S01]  /*3a00*/  SEL R32, R73.reuse, R32, !P4 ;  /* 0x0000002049207207 */ /* 0x040fe20006000000 */
[----:B------:R-:W-:Y:S01]  /*3a10*/  IMAD R86, R30, UR5, RZ ;  /* 0x000000051e567c24 */ /* 0x000fe2000f8e02ff */
[C---:B------:R-:W-:Y:S02]  /*3a20*/  SEL R33, R73.reuse, R33, !P4 ;  /* 0x0000002149217207 */ /* 0x040fe40006000000 */
[C---:B------:R-:W-:Y:S02]  /*3a30*/  SEL R36, R73.reuse, R36, !P4 ;  /* 0x0000002449247207 */ /* 0x040fe40006000000 */
[----:B------:R-:W-:Y:S01]  /*3a40*/  SEL R39, R73, R39, !P4 ;  /* 0x0000002749277207 */ /* 0x000fe20006000000 */
[----:B------:R-:W-:Y:S01]  /*3a50*/  IMAD R92, R33, UR5, RZ ;  /* 0x00000005215c7c24 */ /* 0x000fe2000f8e02ff */
[C---:B------:R-:W-:Y:S01]  /*3a60*/  SEL R40, R73.reuse, R40, !P4 ;  /* 0x0000002849287207 */ /* 0x040fe20006000000 */
        /* <DEDUP_REMOVED lines=23> */
[----:B------:R-:W-:-:S02]  /*3be0*/  SEL R59, R73, R44, !P4 ;  /* 0x0000002c493b7207 */ /* 0x000fc40006000000 */
[C---:B------:R-:W-:Y:S02]  /*3bf0*/  SEL R67, R73.reuse, R46, !P4 ;  /* 0x0000002e49437207 */ /* 0x040fe40006000000 */
[----:B------:R-:W-:Y:S01]  /*3c00*/  SEL R66, R73, R66, !P4 ;  /* 0x0000004249427207 */ /* 0x000fe20006000000 */
[----:B------:R-:W-:Y:S01]  /*3c10*/  IMAD R59, R59, UR5, RZ ;  /* 0x000000053b3b7c24 */ /* 0x000fe2000f8e02ff */
[C---:B------:R-:W-:Y:S02]  /*3c20*/  SEL R58, R73.reuse, R58, !P4 ;  /* 0x0000003a493a7207 */ /* 0x040fe40006000000 */
[C---:B------:R-:W-:Y:S02]  /*3c30*/  SEL R65, R73.reuse, R48, !P4 ;  /* 0x0000003049417207 */ /* 0x040fe40006000000 */
        /* <DEDUP_REMOVED lines=10> */
[----:B----4-:R-:W-:-:S02]  /*3ce0*/  IADD3 R35, P6, PT, R93, UR10, RZ ;  /* 0x0000000a5d237c10 */ /* 0x010fc4000ffde0ff */
[----:B------:R-:W-:Y:S02]  /*3cf0*/  IADD3 R34, P5, PT, R94, UR10, RZ ;  /* 0x0000000a5e227c10 */ /* 0x000fe4000ffbe0ff */
[----:B------:R-:W-:Y:S02]  /*3d00*/  SEL R73, R73, R5, !P4 ;  /* 0x0000000549497207 */ /* 0x000fe40006000000 */
[----:B------:R-:W-:Y:S02]  /*3d10*/  IADD3 R4, P2, PT, R96, UR10, RZ ;  /* 0x0000000a60047c10 */ /* 0x000fe4000ff5e0ff */
[----:B------:R-:W-:Y:S01]  /*3d20*/  IADD3 R5, P3, PT, R95, UR10, RZ ;  /* 0x0000000a5f057c10 */ /* 0x000fe2000ff7e0ff */
[----:B------:R-:W-:Y:S01]  /*3d30*/  IMAD R73, R73, UR5, RZ ;  /* 0x0000000549497c24 */ /* 0x000fe2000f8e02ff */
[----:B------:R-:W-:Y:S02]  /*3d40*/  IADD3 R51, P4, PT, R54, UR8, RZ ;  /* 0x0000000836337c10 */ /* 0x000fe4000ff9e0ff */
[----:B------:R-:W-:Y:S01]  /*3d50*/  R2UR UR17, R35 ;  /* 0x00000000231172ca */ /* 0x000fe200000e0000 */
[----:B------:R-:W-:Y:S01]  /*3d60*/  IMAD R35, R16, UR5, RZ ;  /* 0x0000000510237c24 */ /* 0x000fe2000f8e02ff */
[----:B------:R-:W-:Y:S01]  /*3d70*/  R2UR UR16, R34 ;  /* 0x00000000221072ca */ /* 0x000fe200000e0000 */
[----:B------:R-:W-:Y:S01]  /*3d80*/  IMAD R34, R14, UR5, RZ ;  /* 0x000000050e227c24 */ /* 0x000fe2000f8e02ff */
[----:B------:R-:W-:-:S02]  /*3d90*/  R2UR UR14, R4 ;  /* 0x00000000040e72ca */ /* 0x000fc400000e0000 */
[----:B------:R-:W-:Y:S02]  /*3da0*/  R2UR UR15, R5 ;  /* 0x00000000050f72ca */ /* 0x000fe400000e0000 */
[----:B------:R-:W-:Y:S02]  /*3db0*/  SHF.R.S32.HI R14, RZ, 0x1f, R6 ;  /* 0x0000001fff0e7819 */ /* 0x000fe40000011406 */
[----:B------:R-:W-:Y:S02]  /*3dc0*/  IADD3 R3, P1, PT, R6, UR10, RZ ;  /* 0x0000000a06037c10 */ /* 0x000fe4000ff3e0ff */
[----:B------:R-:W-:Y:S02]  /*3dd0*/  SHF.R.S32.HI R16, RZ, 0x1f, R7 ;  /* 0x0000001fff107819 */ /* 0x000fe40000011407 */
[----:B------:R-:W-:Y:S02]  /*3de0*/  IADD3 R4, P0, PT, R7, UR10, RZ ;  /* 0x0000000a07047c10 */ /* 0x000fe4000ff1e0ff */
[----:B------:R-:W-:-:S02]  /*3df0*/  LEA.HI.X.SX32 R54, R54, UR9, 0x1, P4 ;  /* 0x0000000936367c11 */ /* 0x000fc4000a0f0eff */
[----:B------:R-:W-:Y:S02]  /*3e00*/  SHF.R.S32.HI R18, RZ, 0x1f, R8 ;  /* 0x0000001fff127819 */ /* 0x000fe40000011408 */
[----:B------:R-:W-:Y:S02]  /*3e10*/  IADD3 R5, P4, PT, R8, UR10, RZ ;  /* 0x0000000a08057c10 */ /* 0x000fe4000ff9e0ff */
[----:B------:R-:W-:Y:S02]  /*3e20*/  IADD3.X R14, PT, PT, R14, UR11, RZ, P1, !PT ;  /* 0x0000000b0e0e7c10 */ /* 0x000fe40008ffe4ff */
[----:B------:R-:W-:Y:S02]  /*3e30*/  IADD3.X R16, PT, PT, R16, UR11, RZ, P0, !PT ;  /* 0x0000000b10107c10 */ /* 0x000fe400087fe4ff */
[----:B------:R-:W-:Y:S02]  /*3e40*/  SHF.R.S32.HI R20, RZ, 0x1f, R9 ;  /* 0x0000001fff147819 */ /* 0x000fe40000011409 */
[----:B------:R-:W-:-:S02]  /*3e50*/  IADD3 R6, P1, PT, R9, UR10, RZ ;  /* 0x0000000a09067c10 */ /* 0x000fc4000ff3e0ff */
[----:B------:R-:W-:Y:S02]  /*3e60*/  SHF.R.S32.HI R22, RZ, 0x1f, R10 ;  /* 0x0000001fff167819 */ /* 0x000fe4000001140a */
[----:B------:R-:W-:Y:S02]  /*3e70*/  IADD3 R8, P0, PT, R10, UR10, RZ ;  /* 0x0000000a0a087c10 */ /* 0x000fe4000ff1e0ff */
[----:B------:R-:W-:Y:S02]  /*3e80*/  IADD3.X R18, PT, PT, R18, UR11, RZ, P4, !PT ;  /* 0x0000000b12127c10 */ /* 0x000fe4000a7fe4ff */
[----:B------:R-:W-:Y:S02]  /*3e90*/  SHF.R.S32.HI R24, RZ, 0x1f, R11 ;  /* 0x0000001fff187819 */ /* 0x000fe4000001140b */
[----:B------:R-:W-:Y:S02]  /*3ea0*/  IADD3 R10, P4, PT, R11, UR10, RZ ;  /* 0x0000000a0b0a7c10 */ /* 0x000fe4000ff9e0ff */
[----:B------:R-:W-:-:S02]  /*3eb0*/  SHF.R.S32.HI R26, RZ, 0x1f, R12 ;  /* 0x0000001fff1a7819 */ /* 0x000fc4000001140c */
[----:B------:R-:W-:Y:S02]  /*3ec0*/  IADD3.X R20, PT, PT, R20, UR11, RZ, P1, !PT ;  /* 0x0000000b14147c10 */ /* 0x000fe40008ffe4ff */
[----:B------:R-:W-:Y:S02]  /*3ed0*/  IADD3 R12, P1, PT, R12, UR10, RZ ;  /* 0x0000000a0c0c7c10 */ /* 0x000fe4000ff3e0ff */
[----:B------:R-:W-:Y:S02]  /*3ee0*/  IADD3.X R24, PT, PT, R24, UR11, RZ, P4, !PT ;  /* 0x0000000b18187c10 */ /* 0x000fe4000a7fe4ff */
[----:B------:R-:W-:Y:S02]  /*3ef0*/  SHF.R.S32.HI R30, RZ, 0x1f, R34 ;  /* 0x0000001fff1e7819 */ /* 0x000fe40000011422 */
[----:B------:R-:W-:Y:S02]  /*3f00*/  IADD3 R9, P4, PT, R34, UR10, RZ ;  /* 0x0000000a22097c10 */ /* 0x000fe4000ff9e0ff */
[----:B------:R-:W-:-:S02]  /*3f10*/  IADD3.X R26, PT, PT, R26, UR11, RZ, P1, !PT ;  /* 0x0000000b1a1a7c10 */ /* 0x000fc40008ffe4ff */
[----:B------:R-:W-:Y:S02]  /*3f20*/  IADD3.X R22, PT, PT, R22, UR11, RZ, P0, !PT ;  /* 0x0000000b16167c10 */ /* 0x000fe400087fe4ff */
[----:B------:R-:W-:Y:S02]  /*3f30*/  SHF.R.S32.HI R32, RZ, 0x1f, R15 ;  /* 0x0000001fff207819 */ /* 0x000fe4000001140f */
[----:B------:R-:W-:Y:S02]  /*3f40*/  IADD3 R11, P1, PT, R15, UR10, RZ ;  /* 0x0000000a0f0b7c10 */ /* 0x000fe4000ff3e0ff */
[----:B------:R-:W-:Y:S02]  /*3f50*/  IADD3.X R30, PT, PT, R30, UR11, RZ, P4, !PT ;  /* 0x0000000b1e1e7c10 */ /* 0x000fe4000a7fe4ff */
[----:B------:R-:W-:Y:S02]  /*3f60*/  SHF.R.S32.HI R28, RZ, 0x1f, R13 ;  /* 0x0000001fff1c7819 */ /* 0x000fe4000001140d */
[----:B------:R-:W-:-:S02]  /*3f70*/  IADD3 R7, P0, PT, R13, UR10, RZ ;  /* 0x0000000a0d077c10 */ /* 0x000fc4000ff1e0ff */
        /* <DEDUP_REMOVED lines=8> */
[----:B------:R-:W-:Y:S02]  /*4000*/  SHF.R.S32.HI R40, RZ, 0x1f, R19 ;  /* 0x0000001fff287819 */ /* 0x000fe40000011413 */
[----:B------:R-:W-:Y:S02]  /*4010*/  IADD3.X R34, PT, PT, R34, UR11, RZ, P0, !PT ;  /* 0x0000000b22227c10 */ /* 0x000fe400087fe4ff */
[----:B------:R-:W-:Y:S02]  /*4020*/  IADD3.X R42, PT, PT, R42, UR11, RZ, P4, !PT ;  /* 0x0000000b2a2a7c10 */ /* 0x000fe4000a7fe4ff */
[----:B------:R-:W-:-:S02]  /*4030*/  IADD3 R19, P0, PT, R19, UR10, RZ ;  /* 0x0000000a13137c10 */ /* 0x000fc4000ff1e0ff */
[----:B------:R-:W-:Y:S02]  /*4040*/  SHF.R.S32.HI R48, RZ, 0x1f, R47 ;  /* 0x0000001fff307819 */ /* 0x000fe4000001142f */
        /* <DEDUP_REMOVED lines=8> */
[----:B------:R-:W-:Y:S02]  /*40d0*/  SHF.R.S32.HI R39, RZ, 0x1f, R52 ;  /* 0x0000001fff277819 */ /* 0x000fe40000011434 */
[----:B------:R-:W-:Y:S02]  /*40e0*/  IADD3 R33, P4, PT, R52, UR10, RZ ;  /* 0x0000000a34217c10 */ /* 0x000fe4000ff9e0ff */
[----:B------:R-:W-:-:S02]  /*40f0*/  IADD3.X R38, PT, PT, R38, UR11, RZ, P1, !PT ;  /* 0x0000000b26267c10 */ /* 0x000fc40008ffe4ff */
        /* <DEDUP_REMOVED lines=31> */
[----:B------:R-:W-:Y:S02]  /*42f0*/  IADD3 R86, P0, PT, R101, UR10, RZ ;  /* 0x0000000a65567c10 */ /* 0x000fe4000ff1e0ff */
[----:B------:R-:W-:Y:S02]  /*4300*/  IADD3 R85, P4, PT, R102, UR10, RZ ;  /* 0x0000000a66557c10 */ /* 0x000fe4000ff9e0ff */
[----:B------:R-:W-:Y:S01]  /*4310*/  SHF.R.S32.HI R99, RZ, 0x1f, R93 ;  /* 0x0000001fff637819 */ /* 0x000fe2000001145d */
[----:B------:R-:W-:Y:S01]  /*4320*/  IMAD R93, R82, UR5, RZ ;  /* 0x00000005525d7c24 */ /* 0x000fe2000f8e02ff */
[----:B------:R-:W-:Y:S01]  /*4330*/  SHF.R.S32.HI R98, RZ, 0x1f, R94 ;  /* 0x0000001fff627819 */ /* 0x000fe2000001145e */
[----:B------:R-:W-:Y:S01]  /*4340*/  IMAD R94, R83, UR5, RZ ;  /* 0x00000005535e7c24 */ /* 0x000fe2000f8e02ff */
[----:B------:R-:W-:-:S02]  /*4350*/  IADD3.X R89, PT, PT, R89, UR11, RZ, P1, !PT ;  /* 0x0000000b59597c10 */ /* 0x000fc40008ffe4ff */
[----:B------:R-:W-:Y:S02]  /*4360*/  IADD3 R87, P1, PT, R100, UR10, RZ ;  /* 0x0000000a64577c10 */ /* 0x000fe4000ff3e0ff */
[----:B------:R-:W-:Y:S02]  /*4370*/  R2UR UR44, R86 ;  /* 0x00000000562c72ca */ /* 0x000fe400000e0000 */
[----:B------:R-:W-:Y:S02]  /*4380*/  R2UR UR43, R85 ;  /* 0x00000000552b72ca */ /* 0x000fe400000e0000 */
[----:B------:R-:W-:Y:S02]  /*4390*/  IADD3.X R99, PT, PT, R99, UR11, RZ, P6, !PT ;  /* 0x0000000b63637c10 */ /* 0x000fe4000b7fe4ff */
[----:B------:R-:W-:Y:S02]  /*43a0*/  IADD3.X R98, PT, PT, R98, UR11, RZ, P5, !PT ;  /* 0x0000000b62627c10 */ /* 0x000fe4000affe4ff */
[----:B------:R-:W-:-:S02]  /*43b0*/  IADD3 R86, P6, PT, R80, UR10, RZ ;  /* 0x0000000a50567c10 */ /* 0x000fc4000ffde0ff */
[----:B------:R-:W-:Y:S02]  /*43c0*/  IADD3 R85, P5, PT, R81, UR10, RZ ;  /* 0x0000000a51557c10 */ /* 0x000fe4000ffbe0ff */
[----:B------:R-:W-:Y:S01]  /*43d0*/  SHF.R.S32.HI R97, RZ, 0x1f, R95 ;  /* 0x0000001fff617819 */ /* 0x000fe2000001145f */
[----:B------:R-:W-:Y:S01]  /*43e0*/  IMAD R95, R84, UR5, RZ ;  /* 0x00000005545f7c24 */ /* 0x000fe2000f8e02ff */
[----:B------:R-:W-:Y:S02]  /*43f0*/  R2UR UR45, R87 ;  /* 0x00000000572d72ca */ /* 0x000fe400000e0000 */
[----:B------:R-:W-:Y:S02]  /*4400*/  R2UR UR42, R86 ;  /* 0x00000000562a72ca */ /* 0x000fe400000e0000 */
[----:B------:R-:W-:Y:S02]  /*4410*/  R2UR UR41, R85 ;  /* 0x00000000552972ca */ /* 0x000fe400000e0000 */
[----:B------:R-:W-:-:S02]  /*4420*/  IADD3.X R97, PT, PT, R97, UR11, RZ, P3, !PT ;  /* 0x0000000b61617c10 */ /* 0x000fc40009ffe4ff */
[----:B------:R-:W-:Y:S01]  /*4430*/  SHF.R.S32.HI R87, RZ, 0x1f, R96 ;  /* 0x0000001fff577819 */ /* 0x000fe20000011460 */
[----:B------:R-:W-:Y:S01]  /*4440*/  IMAD R96, R79, UR5, RZ ;  /* 0x000000054f607c24 */ /* 0x000fe2000f8e02ff */
[----:B------:R-:W-:Y:S02]  /*4450*/  IADD3 R82, P3, PT, R93, UR10, RZ ;  /* 0x0000000a5d527c10 */ /* 0x000fe4000ff7e0ff */
[----:B------:R-:W-:Y:S01]  /*4460*/  SHF.R.S32.HI R86, RZ, 0x1f, R100 ;  /* 0x0000001fff567819 */ /* 0x000fe20000011464 */
[----:B------:R-:W-:Y:S01]  /*4470*/  IMAD R100, R78, UR5, RZ ;  /* 0x000000054e647c24 */ /* 0x000fe2000f8e02ff */
[----:B------:R-:W-:Y:S01]  /*4480*/  SHF.R.S32.HI R85, RZ, 0x1f, R101 ;  /* 0x0000001fff557819 */ /* 0x000fe20000011465 */
[----:B------:R-:W-:Y:S01]  /*4490*/  IMAD R101, R77, UR5, RZ ;  /* 0x000000054d657c24 */ /* 0x000fe2000f8e02ff */
[----:B------:R-:W-:Y:S02]  /*44a0*/  R2UR UR40, R82 ;  /* 0x00000000522872ca */ /* 0x000fe400000e0000 */
[----:B------:R-:W-:-:S02]  /*44b0*/  IADD3.X R86, PT, PT, R86, UR11, RZ, P1, !PT ;  /* 0x0000000b56567c10 */ /* 0x000fc40008ffe4ff */
[----:B------:R-:W-:Y:S02]  /*44c0*/  IADD3.X R85, PT, PT, R85, UR11, RZ, P0, !PT ;  /* 0x0000000b55557c10 */ /* 0x000fe400087fe4ff */
[----:B------:R-:W-:Y:S02]  /*44d0*/  IADD3 R82, P1, PT, R95, UR10, RZ ;  /* 0x0000000a5f527c10 */ /* 0x000fe4000ff3e0ff */
[----:B------:R-:W-:Y:S02]  /*44e0*/  IADD3 R78, P0, PT, R96, UR10, RZ ;  /* 0x0000000a604e7c10 */ /* 0x000fe4000ff1e0ff */
[----:B------:R-:W-:Y:S01]  /*44f0*/  SHF.R.S32.HI R84, RZ, 0x1f, R102 ;  /* 0x0000001fff547819 */ /* 0x000fe20000011466 */
[----:B------:R-:W-:Y:S01]  /*4500*/  IMAD R102, R76, UR5, RZ ;  /* 0x000000054c667c24 */ /* 0x000fe2000f8e02ff */
[----:B------:R-:W-:Y:S02]  /*4510*/  IADD3.X R87, PT, PT, R87, UR11, RZ, P2, !PT ;  /* 0x0000000b57577c10 */ /* 0x000fe400097fe4ff */
[----:B------:R-:W-:-:S02]  /*4520*/  IADD3 R83, P2, PT, R94, UR10, RZ ;  /* 0x0000000a5e537c10 */ /* 0x000fc4000ff5e0ff */
[----:B------:R-:W-:Y:S02]  /*4530*/  R2UR UR38, R82 ;  /* 0x00000000522672ca */ /* 0x000fe400000e0000 */
[----:B------:R-:W-:Y:S02]  /*4540*/  R2UR UR37, R78 ;  /* 0x000000004e2572ca */ /* 0x000fe400000e0000 */
[----:B------:R-:W-:Y:S02]  /*4550*/  IADD3.X R84, PT, PT, R84, UR11, RZ, P4, !PT ;  /* 0x0000000b54547c10 */ /* 0x000fe4000a7fe4ff */
[----:B------:R-:W-:Y:S02]  /*4560*/  IADD3 R78, P4, PT, R100, UR10, RZ ;  /* 0x0000000a644e7c10 */ /* 0x000fe4000ff9e0ff */
[----:B------:R-:W-:Y:S02]  /*4570*/  SHF.R.S32.HI R82, RZ, 0x1f, R81 ;  /* 0x0000001fff527819 */ /* 0x000fe40000011451 */
[----:B------:R-:W-:Y:S01]  /*4580*/  SHF.R.S32.HI R79, RZ, 0x1f, R95 ;  /* 0x0000001fff4f7819 */ /* 0x000fe2000001145f */
[----:B------:R-:W-:Y:S01]  /*4590*/  IMAD R95, R70, UR5, RZ ;  /* 0x00000005465f7c24 */ /* 0x000fe2000f8e02ff */
[----:B------:R-:W-:-:S02]  /*45a0*/  R2UR UR39, R83 ;  /* 0x00000000532772ca */ /* 0x000fc400000e0000 */
[----:B------:R-:W-:Y:S02]  /*45b0*/  SHF.R.S32.HI R83, RZ, 0x1f, R80 ;  /* 0x0000001fff537819 */ /* 0x000fe40000011450 */
[----:B------:R-:W-:Y:S01]  /*45c0*/  SHF.R.S32.HI R80, RZ, 0x1f, R94 ;  /* 0x0000001fff507819 */ /* 0x000fe2000001145e */
[----:B------:R-:W-:Y:S01]  /*45d0*/  IMAD R94, R72, UR5, RZ ;  /* 0x00000005485e7c24 */ /* 0x000fe2000f8e02ff */
[----:B------:R-:W-:Y:S02]  /*45e0*/  R2UR UR36, R78 ;  /* 0x000000004e2472ca */ /* 0x000fe400000e0000 */
[----:B------:R-:W-:Y:S02]  /*45f0*/  IADD3.X R82, PT, PT, R82, UR11, RZ, P5, !PT ;  /* 0x0000000b52527c10 */ /* 0x000fe4000affe4ff */
[----:B------:R-:W-:Y:S02]  /*4600*/  IADD3.X R79, PT, PT, R79, UR11, RZ, P1, !PT ;  /* 0x0000000b4f4f7c10 */ /* 0x000fe40008ffe4ff */
[----:B------:R-:W-:-:S02]  /*4610*/  IADD3 R75, P5, PT, R102, UR10, RZ ;  /* 0x0000000a664b7c10 */ /* 0x000fc4000ffbe0ff */
[----:B------:R-:W-:Y:S01]  /*4620*/  SHF.R.S32.HI R81, RZ, 0x1f, R93 ;  /* 0x0000001fff517819 */ /* 0x000fe2000001145d */
[----:B------:R-:W-:Y:S01]  /*4630*/  IMAD R93, R74, UR5, RZ ;  /* 0x000000054a5d7c24 */ /* 0x000fe2000f8e02ff */
[----:B------:R-:W-:Y:S02]  /*4640*/  IADD3 R72, P1, PT, R71, UR10, RZ ;  /* 0x0000000a47487c10 */ /* 0x000fe4000ff3e0ff */
[----:B------:R-:W-:Y:S01]  /*4650*/  SHF.R.S32.HI R78, RZ, 0x1f, R96 ;  /* 0x0000001fff4e7819 */ /* 0x000fe20000011460 */
[----:B------:R-:W-:Y:S01]  /*4660*/  IMAD R96, R69, UR5, RZ ;  /* 0x0000000545607c24 */ /* 0x000fe2000f8e02ff */
[----:B------:R-:W-:Y:S02]  /*4670*/  IADD3.X R83, PT, PT, R83, UR11, RZ, P6, !PT ;  /* 0x0000000b53537c10 */ /* 0x000fe4000b7fe4ff */
[----:B------:R-:W-:Y:S02]  /*4680*/  R2UR UR34, R75 ;  /* 0x000000004b2272ca */ /* 0x000fe400000e0000 */
[----:B------:R-:W-:-:S02]  /*4690*/  IADD3.X R81, PT, PT, R81, UR11, RZ, P3, !PT ;  /* 0x0000000b51517c10 */ /* 0x000fc40009ffe4ff */
[----:B------:R-:W-:Y:S02]  /*46a0*/  R2UR UR31, R72 ;  /* 0x00000000481f72ca */ /* 0x000fe400000e0000 */
[----:B------:R-:W-:Y:S02]  /*46b0*/  IADD3.X R78, PT, PT, R78, UR11, RZ, P0, !PT ;  /* 0x0000000b4e4e7c10 */ /* 0x000fe400087fe4ff */
[----:B------:R-:W-:Y:S02]  /*46c0*/  IADD3 R77, P6, PT, R101, UR10, RZ ;  /* 0x0000000a654d7c10 */ /* 0x000fe4000ffde0ff */
[----:B------:R-:W-:Y:S02]  /*46d0*/  IADD3 R75, P3, PT, R103, UR10, RZ ;  /* 0x0000000a674b7c10 */ /* 0x000fe4000ff7e0ff */
[----:B------:R-:W-:Y:S02]  /*46e0*/  IADD3 R72, P0, PT, R94, UR10, RZ ;  /* 0x0000000a5e487c10 */ /* 0x000fe4000ff1e0ff */
[----:B------:R-:W-:Y:S01]  /*46f0*/  SHF.R.S32.HI R76, RZ, 0x1f, R101 ;  /* 0x0000001fff4c7819 */ /* 0x000fe20000011465 */
[----:B------:R-:W-:Y:S01]  /*4700*/  IMAD R101, R66, UR5, RZ ;  /* 0x0000000542657c24 */ /* 0x000fe2000f8e02ff */
[----:B------:R-:W-:-:S02]  /*4710*/  IADD3.X R80, PT, PT, R80, UR11, RZ, P2, !PT ;  /* 0x0000000b50507c10 */ /* 0x000fc400097fe4ff */
[----:B------:R-:W-:Y:S02]  /*4720*/  R2UR UR35, R77 ;  /* 0x000000004d2372ca */ /* 0x000fe400000e0000 */
[----:B------:R-:W-:Y:S02]  /*4730*/  IADD3 R74, P2, PT, R93, UR10, RZ ;  /* 0x0000000a5d4a7c10 */ /* 0x000fe4000ff5e0ff */
[----:B------:R-:W-:Y:S02]  /*4740*/  R2UR UR33, R75 ;  /* 0x000000004b2172ca */ /* 0x000fe400000e0000 */
[----:B------:R-:W-:Y:S02]  /*4750*/  R2UR UR30, R72 ;  /* 0x00000000481e72ca */ /* 0x000fe400000e0000 */
[----:B------:R-:W-:Y:S02]  /*4760*/  IADD3.X R76, PT, PT, R76, UR11, RZ, P6, !PT ;  /* 0x0000000b4c4c7c10 */ /* 0x000fe4000b7fe4ff */
[----:B------:R-:W-:Y:S01]  /*4770*/  SHF.R.S32.HI R77, RZ, 0x1f, R100 ;  /* 0x0000001fff4d7819 */ /* 0x000fe20000011464 */
[----:B------:R-:W-:Y:S01]  /*4780*/  IMAD R100, R68, UR5, RZ ;  /* 0x0000000544647c24 */ /* 0x000fe2000f8e02ff */
[----:B------:R-:W-:-:S02]  /*4790*/  IADD3 R69, P6, PT, R60, UR10, RZ ;  /* 0x0000000a3c457c10 */ /* 0x000fc4000ffde0ff */
[----:B------:R-:W-:Y:S02]  /*47a0*/  SHF.R.S32.HI R75, RZ, 0x1f, R102 ;  /* 0x0000001fff4b7819 */ /* 0x000fe40000011466 */
[----:B------:R-:W-:Y:S01]  /*47b0*/  SHF.R.S32.HI R72, RZ, 0x1f, R93 ;  /* 0x0000001fff487819 */ /* 0x000fe2000001145d */
[----:B------:R-:W-:Y:S01]  /*47c0*/  IMAD R93, R67, UR5, RZ ;  /* 0x00000005435d7c24 */ /* 0x000fe2000f8e02ff */
[----:B------:R-:W-:Y:S02]  /*47d0*/  R2UR UR32, R74 ;  /* 0x000000004a2072ca */ /* 0x000fe400000e0000 */
[----:B------:R-:W-:Y:S02]  /*47e0*/  IADD3.X R77, PT, PT, R77, UR11, RZ, P4, !PT ;  /* 0x0000000b4d4d7c10 */ /* 0x000fe4000a7fe4ff */
[----:B------:R-:W-:Y:S02]  /*47f0*/  SHF.R.S32.HI R74, RZ, 0x1f, R103 ;  /* 0x0000001fff4a7819 */ /* 0x000fe40000011467 */
[----:B------:R-:W-:-:S02]  /*4800*/  R2UR UR28, R69 ;  /* 0x00000000451c72ca */ /* 0x000fc400000e0000 */
[----:B------:R-:W-:Y:S02]  /*4810*/  IADD3.X R75, PT, PT, R75, UR11, RZ, P5, !PT ;  /* 0x0000000b4b4b7c10 */ /* 0x000fe4000affe4ff */
[----:B------:R-:W-:Y:S02]  /*4820*/  IADD3.X R72, PT, PT, R72, UR11, RZ, P2, !PT ;  /* 0x0000000b48487c10 */ /* 0x000fe400097fe4ff */
[----:B------:R-:W-:Y:S02]  /*4830*/  IADD3 R70, P4, PT, R95, UR10, RZ ;  /* 0x0000000a5f467c10 */ /* 0x000fe4000ff9e0ff */
[----:B------:R-:W-:Y:S02]  /*4840*/  IADD3 R69, P5, PT, R96, UR10, RZ ;  /* 0x0000000a60457c10 */ /* 0x000fe4000ffbe0ff */
[----:B------:R-:W-:Y:S02]  /*4850*/  IADD3 R67, P2, PT, R59, UR10, RZ ;  /* 0x0000000a3b437c10 */ /* 0x000fe4000ff5e0ff */
[----:B------:R-:W-:-:S02]  /*4860*/  SHF.R.S32.HI R71, RZ, 0x1f, R71 ;  /* 0x0000001fff477819 */ /* 0x000fc40000011447 */
[----:B------:R-:W-:Y:S02]  /*4870*/  IADD3.X R74, PT, PT, R74, UR11, RZ, P3, !PT ;  /* 0x0000000b4a4a7c10 */ /* 0x000fe40009ffe4ff */
[----:B------:R-:W-:Y:S02]  /*4880*/  R2UR UR29, R70 ;  /* 0x00000000461d72ca */ /* 0x000fe400000e0000 */
[----:B------:R-:W-:Y:S02]  /*4890*/  IADD3 R68, P3, PT, R100, UR10, RZ ;  /* 0x0000000a64447c10 */ /* 0x000fe4000ff7e0ff */
        /* <DEDUP_REMOVED lines=8> */
[----:B------:R-:W-:Y:S02]  /*4920*/  R2UR UR26, R68 ;  /* 0x00000000441a72ca */ /* 0x000fe400000e0000 */
[----:B------:R-:W-:Y:S02]  /*4930*/  IADD3.X R70, PT, PT, R70, UR11, RZ, P0, !PT ;  /* 0x0000000b46467c10 */ /* 0x000fe400087fe4ff */
[----:B------:R-:W-:-:S02]  /*4940*/  R2UR UR24, R67 ;  /* 0x00000000431872ca */ /* 0x000fc400000e0000 */
[----:B------:R-:W-:Y:S02]  /*4950*/  IADD3.X R69, PT, PT, R69, UR11, RZ, P4, !PT ;  /* 0x0000000b45457c10 */ /* 0x000fe4000a7fe4ff */
[----:B------:R-:W-:Y:S01]  /*4960*/  SHF.R.S32.HI R68, RZ, 0x1f, R60 ;  /* 0x0000001fff447819 */ /* 0x000fe2000001143c */
[----:B------:R-:W-:Y:S01]  /*4970*/  IMAD R60, R64, UR5, RZ ;  /* 0x00000005403c7c24 */ /* 0x000fe2000f8e02ff */
[----:B------:R-:W-:Y:S02]  /*4980*/  IADD3 R66, P0, PT, R101, UR10, RZ ;  /* 0x0000000a65427c10 */ /* 0x000fe4000ff1e0ff */
[----:B------:R-:W-:Y:S02]  /*4990*/  IADD3 R65, P4, PT, R58, UR10, RZ ;  /* 0x0000000a3a417c10 */ /* 0x000fe4000ff9e0ff */
[----:B------:R-:W-:Y:S02]  /*49a0*/  SHF.R.S32.HI R67, RZ, 0x1f, R96 ;  /* 0x0000001fff437819 */ /* 0x000fe40000011460 */
[----:B------:R-:W-:-:S02]  /*49b0*/  R2UR UR23, R66 ;  /* 0x00000000421772ca */ /* 0x000fc400000e0000 */
[----:B------:R-:W-:Y:S02]  /*49c0*/  R2UR UR22, R65 ;  /* 0x00000000411672ca */ /* 0x000fe400000e0000 */
[----:B------:R-:W-:Y:S02]  /*49d0*/  IADD3.X R68, PT, PT, R68, UR11, RZ, P6, !PT ;  /* 0x0000000b44447c10 */ /* 0x000fe4000b7fe4ff */
[----:B------:R-:W-:Y:S02]  /*49e0*/  IADD3.X R67, PT, PT, R67, UR11, RZ, P5, !PT ;  /* 0x0000000b43437c10 */ /* 0x000fe4000affe4ff */
[----:B------:R-:W-:Y:S02]  /*49f0*/  IADD3 R65, P6, PT, R94, UR10, RZ ;  /* 0x0000000a5e417c10 */ /* 0x000fe4000ffde0ff */
[----:B------:R-:W-:Y:S02]  /*4a00*/  IADD3 R64, P5, PT, R60, UR10, RZ ;  /* 0x0000000a3c407c10 */ /* 0x000fe4000ffbe0ff */
[----:B------:R-:W-:Y:S01]  /*4a10*/  SHF.R.S32.HI R66, RZ, 0x1f, R100 ;  /* 0x0000001fff427819 */ /* 0x000fe20000011464 */
[----:B------:R-:W-:Y:S01]  /*4a20*/  IMAD R100, R62, UR5, RZ ;  /* 0x000000053e647c24 */ /* 0x000fe2000f8e02ff */
[----:B------:R-:W-:-:S02]  /*4a30*/  R2UR UR49, R85 ;  /* 0x00000000553172ca */ /* 0x000fc400000e0000 */
[----:B------:R-:W-:Y:S01]  /*4a40*/  R2UR UR21, R65 ;  /* 0x00000000411572ca */ /* 0x000fe200000e0000 */
[----:B------:R-:W0:Y:S01]  /*4a50*/  LDC R85, c[0x0][0x3a8] ;  /* 0x0000ea00ff557b82 */ /* 0x000e220000000800 */
[----:B------:R-:W-:Y:S02]  /*4a60*/  R2UR UR20, R64 ;  /* 0x00000000401472ca */ /* 0x000fe400000e0000 */
[----:B------:R-:W-:Y:S02]  /*4a70*/  IADD3.X R66, PT, PT, R66, UR11, RZ, P3, !PT ;  /* 0x0000000b42427c10 */ /* 0x000fe40009ffe4ff */
[----:B------:R-:W-:Y:S02]  /*4a80*/  IADD3 R63, P3, PT, R57, UR10, RZ ;  /* 0x0000000a393f7c10 */ /* 0x000fe4000ff7e0ff */
[----:B------:R-:W-:Y:S02]  /*4a90*/  SHF.R.S32.HI R65, RZ, 0x1f, R59 ;  /* 0x0000001fff417819 */ /* 0x000fe4000001143b */
[----:B------:R-:W-:Y:S01]  /*4aa0*/  SHF.R.S32.HI R64, RZ, 0x1f, R93 ;  /* 0x0000001fff407819 */ /* 0x000fe2000001145d */
[----:B------:R-:W-:Y:S01]  /*4ab0*/  IMAD R93, R61, UR5, RZ ;  /* 0x000000053d5d7c24 */ /* 0x000fe2000f8e02ff */
[----:B------:R-:W-:-:S02]  /*4ac0*/  R2UR UR19, R63 ;  /* 0x000000003f1372ca */ /* 0x000fc400000e0000 */
[----:B------:R-:W-:Y:S02]  /*4ad0*/  IADD3.X R65, PT, PT, R65, UR11, RZ, P2, !PT ;  /* 0x0000000b41417c10 */ /* 0x000fe400097fe4ff */
[----:B------:R-:W-:Y:S02]  /*4ae0*/  IADD3.X R64, PT, PT, R64, UR11, RZ, P1, !PT ;  /* 0x0000000b40407c10 */ /* 0x000fe40008ffe4ff */
[----:B------:R-:W-:Y:S02]  /*4af0*/  IADD3 R62, P2, PT, R95, UR10, RZ ;  /* 0x0000000a5f3e7c10 */ /* 0x000fe4000ff5e0ff */
[----:B------:R-:W-:Y:S02]  /*4b00*/  IADD3 R59, P1, PT, R100, UR10, RZ ;  /* 0x0000000a643b7c10 */ /* 0x000fe4000ff3e0ff */
[----:B------:R-:W-:Y:S02]  /*4b10*/  SHF.R.S32.HI R63, RZ, 0x1f, R101 ;  /* 0x0000001fff3f7819 */ /* 0x000fe40000011465 */
[----:B------:R-:W-:-:S02]  /*4b20*/  R2UR UR9, R62 ;  /* 0x000000003e0972ca */ /* 0x000fc400000e0000 */
[----:B------:R-:W-:Y:S02]  /*4b30*/  R2UR UR8, R59 ;  /* 0x000000003b0872ca */ /* 0x000fe400000e0000 */
[----:B------:R-:W-:Y:S02]  /*4b40*/  IADD3.X R63, PT, PT, R63, UR11, RZ, P0, !PT ;  /* 0x0000000b3f3f7c10 */ /* 0x000fe400087fe4ff */
[----:B------:R-:W-:Y:S02]  /*4b50*/  IADD3 R59, P0, PT, R56, UR10, RZ ;  /* 0x0000000a383b7c10 */ /* 0x000fe4000ff1e0ff */
[----:B------:R-:W-:Y:S02]  /*4b60*/  SHF.R.S32.HI R62, RZ, 0x1f, R58 ;  /* 0x0000001fff3e7819 */ /* 0x000fe4000001143a */
[----:B------:R-:W-:Y:S02]  /*4b70*/  SHF.R.S32.HI R61, RZ, 0x1f, R94 ;  /* 0x0000001fff3d7819 */ /* 0x000fe4000001145e */
[----:B------:R-:W-:-:S02]  /*4b80*/  R2UR UR5, R59 ;  /* 0x000000003b0572ca */ /* 0x000fc400000e0000 */
[----:B------:R-:W-:Y:S02]  /*4b90*/  IADD3.X R62, PT, PT, R62, UR11, RZ, P4, !PT ;  /* 0x0000000b3e3e7c10 */ /* 0x000fe4000a7fe4ff */
[----:B------:R-:W-:Y:S02]  /*4ba0*/  IADD3.X R61, PT, PT, R61, UR11, RZ, P6, !PT ;  /* 0x0000000b3d3d7c10 */ /* 0x000fe4000b7fe4ff */
[----:B------:R-:W-:Y:S02]  /*4bb0*/  IADD3 R94, P4, PT, R93, UR10, RZ ;  /* 0x0000000a5d5e7c10 */ /* 0x000fe4000ff9e0ff */
[----:B------:R-:W-:Y:S02]  /*4bc0*/  IADD3 R96, P6, PT, R73, UR10, RZ ;  /* 0x0000000a49607c10 */ /* 0x000fe4000ffde0ff */
[----:B------:R-:W-:Y:S02]  /*4bd0*/  SHF.R.S32.HI R59, RZ, 0x1f, R57 ;  /* 0x0000001fff3b7819 */ /* 0x000fe40000011439 */
[----:B------:R-:W-:-:S02]  /*4be0*/  SHF.R.S32.HI R56, RZ, 0x1f, R56 ;  /* 0x0000001fff387819 */ /* 0x000fc40000011438 */
[----:B------:R-:W-:Y:S02]  /*4bf0*/  SHF.R.S32.HI R60, RZ, 0x1f, R60 ;  /* 0x0000001fff3c7819 */ /* 0x000fe4000001143c */
[----:B------:R-:W-:Y:S02]  /*4c00*/  SHF.R.S32.HI R58, RZ, 0x1f, R95 ;  /* 0x0000001fff3a7819 */ /* 0x000fe4000001145f */
[----:B------:R-:W-:Y:S02]  /*4c10*/  SHF.R.S32.HI R57, RZ, 0x1f, R100 ;  /* 0x0000001fff397819 */ /* 0x000fe40000011464 */
[----:B------:R-:W-:Y:S02]  /*4c20*/  SHF.R.S32.HI R93, RZ, 0x1f, R93 ;  /* 0x0000001fff5d7819 */ /* 0x000fe4000001145d */
[----:B------:R-:W-:Y:S02]  /*4c30*/  SHF.R.S32.HI R73, RZ, 0x1f, R73 ;  /* 0x0000001fff497819 */ /* 0x000fe40000011449 */
[----:B------:R-:W-:-:S02]  /*4c40*/  R2UR UR64, R69 ;  /* 0x00000000454072ca */ /* 0x000fc400000e0000 */
[----:B------:R-:W-:Y:S02]  /*4c50*/  R2UR UR65, R68 ;  /* 0x00000000444172ca */ /* 0x000fe400000e0000 */
[----:B------:R-:W-:Y:S02]  /*4c60*/  R2UR UR63, R70 ;  /* 0x00000000463f72ca */ /* 0x000fe400000e0000 */
[C---:B------:R-:W-:Y:S02]  /*4c70*/  LOP3.LUT R69, R0.reuse, 0x54, RZ, 0xfc, !PT ;  /* 0x0000005400457812 */ /* 0x040fe400078efcff */
[----:B------:R-:W-:Y:S02]  /*4c80*/  LOP3.LUT R68, R0, 0x50, RZ, 0xfc, !PT ;  /* 0x0000005000447812 */ /* 0x000fe400078efcff */
[----:B------:R-:W-:Y:S01]  /*4c90*/  IADD3.X R56, PT, PT, R56, UR11, RZ, P0, !PT ;  /* 0x0000000b38387c10 */ /* 0x000fe200087fe4ff */
[-C--:B0-----:R-:W-:Y:S01]  /*4ca0*/  IMAD R69, R69, R85.reuse, RZ ;  /* 0x0000005545457224 */ /* 0x081fe200078e02ff */
[----:B------:R-:W-:Y:S01]  /*4cb0*/  LOP3.LUT R70, R0, 0x58, RZ, 0xfc, !PT ;  /* 0x0000005800467812 */ /* 0x000fe200078efcff */
[-C--:B------:R-:W-:Y:S01]  /*4cc0*/  IMAD R68, R68, R85.reuse, RZ ;  /* 0x0000005544447224 */ /* 0x080fe200078e02ff */
[----:B------:R-:W-:Y:S01]  /*4cd0*/  IADD3.X R60, PT, PT, R60, UR11, RZ, P5, !PT ;  /* 0x0000000b3c3c7c10 */ /* 0x000fe2000affe4ff */
        /* <DEDUP_REMOVED lines=11> */
[----:B------:R-:W-:Y:S01]  /*4d90*/  R2UR UR10, R99 ;  /* 0x00000000630a72ca */ /* 0x000fe200000e0000 */
        /* <DEDUP_REMOVED lines=12> */
[----:B------:R-:W-:Y:S01]  /*4e60*/  IMAD.SHL.U32 R56, R123, 0x2, RZ ;  /* 0x000000027b387824 */ /* 0x000fe200078e00ff */
[----:B------:R-:W-:Y:S01]  /*4e70*/  R2UR UR51, R83 ;  /* 0x00000000533372ca */ /* 0x000fe200000e0000 */
[-C--:B------:R-:W-:Y:S01]  /*4e80*/  IMAD R70, R114, R85.reuse, RZ ;  /* 0x0000005572467224 */ /* 0x080fe200078e02ff */
[----:B------:R-:W-:Y:S01]  /*4e90*/  R2UR UR52, R82 ;  /* 0x00000000523472ca */ /* 0x000fe200000e0000 */
[-C--:B------:R-:W-:Y:S01]  /*4ea0*/  IMAD R69, R110, R85.reuse, RZ ;  /* 0x000000556e457224 */ /* 0x080fe200078e02ff */
[----:B------:R-:W-:Y:S01]  /*4eb0*/  R2UR UR53, R81 ;  /* 0x00000000513572ca */ /* 0x000fe200000e0000 */
[-C--:B------:R-:W-:Y:S01]  /*4ec0*/  IMAD R68, R109, R85.reuse, RZ ;  /* 0x000000556d447224 */ /* 0x080fe200078e02ff */
[----:B------:R-:W-:Y:S01]  /*4ed0*/  R2UR UR54, R80 ;  /* 0x00000000503672ca */ /* 0x000fe200000e0000 */
[----:B------:R0:W-:Y:S01]  /*4ee0*/  STL [R1+0x8], R56 ;  /* 0x0000083801007387 */ /* 0x0001e20000100800 */
        /* <DEDUP_REMOVED lines=10> */
[----:B------:R-:W-:Y:S01]  /*4f90*/  LOP3.LUT R83, R0, 0x7c, RZ, 0xfc, !PT ;  /* 0x0000007c00537812 */ /* 0x000fe200078efcff */
[----:B------:R-:W-:Y:S01]  /*4fa0*/  IMAD R68, R104, R85, RZ ;  /* 0x0000005568447224 */ /* 0x000fe200078e02ff */
[----:B------:R-:W-:-:S02]  /*4fb0*/  LOP3.LUT R82, R0, 0x78, RZ, 0xfc, !PT ;  /* 0x0000007800527812 */ /* 0x000fc400078efcff */
[C---:B------:R-:W-:Y:S01]  /*4fc0*/  LOP3.LUT R81, R0.reuse, 0x74, RZ, 0xfc, !PT ;  /* 0x0000007400517812 */ /* 0x040fe200078efcff */
[-C--:B------:R-:W-:Y:S01]  /*4fd0*/  IMAD R83, R83, R85.reuse, RZ ;  /* 0x0000005553537224 */ /* 0x080fe200078e02ff */
[----:B------:R-:W-:Y:S01]  /*4fe0*/  LOP3.LUT R80, R0, 0x70, RZ, 0xfc, !PT ;  /* 0x0000007000507812 */ /* 0x000fe200078efcff */
[-C--:B------:R-:W-:Y:S01]  /*4ff0*/  IMAD R82, R82, R85.reuse, RZ ;  /* 0x0000005552527224 */ /* 0x080fe200078e02ff */
        /* <DEDUP_REMOVED lines=8> */
[----:B------:R-:W-:Y:S01]  /*5080*/  LOP3.LUT R71, R0, 0x5c, RZ, 0xfc, !PT ;  /* 0x0000005c00477812 */ /* 0x000fe200078efcff */
[-C--:B------:R-:W-:Y:S01]  /*5090*/  IMAD R77, R77, R85.reuse, RZ ;  /* 0x000000554d4d7224 */ /* 0x080fe200078e02ff */
[----:B------:R-:W-:Y:S01]  /*50a0*/  R2UR UR59, R75 ;  /* 0x000000004b3b72ca */ /* 0x000fe200000e0000 */
[----:B------:R-:W-:Y:S01]  /*50b0*/  IMAD R76, R76, R85, RZ ;  /* 0x000000554c4c7224 */ /* 0x000fe200078e02ff */
[----:B------:R-:W-:-:S02]  /*50c0*/  R2UR UR60, R74 ;  /* 0x000000004a3c72ca */ /* 0x000fc400000e0000 */
[----:B------:R-:W-:Y:S02]  /*50d0*/  CS2R R74, SRZ ;  /* 0x00000000004a7805 */ /* 0x000fe4000001ff00 */
[----:B------:R-:W-:Y:S02]  /*50e0*/  R2UR UR61, R72 ;  /* 0x00000000483d72ca */ /* 0x000fe400000e0000 */
[----:B------:R-:W-:Y:S02]  /*50f0*/  CS2R R72, SRZ ;  /* 0x0000000000487805 */ /* 0x000fe4000001ff00 */
[----:B------:R-:W-:Y:S01]  /*5100*/  R2UR UR66, R67 ;  /* 0x00000000434272ca */ /* 0x000fe200000e0000 */
[----:B------:R-:W-:Y:S01]  /*5110*/  IMAD R71, R71, R85, RZ ;  /* 0x0000005547477224 */ /* 0x000fe200078e02ff */
[----:B------:R-:W-:Y:S02]  /*5120*/  R2UR UR67, R66 ;  /* 0x00000000424372ca */ /* 0x000fe400000e0000 */
[----:B------:R-:W-:-:S02]  /*5130*/  CS2R R66, SRZ ;  /* 0x0000000000427805 */ /* 0x000fc4000001ff00 */
[----:B------:R-:W-:Y:S02]  /*5140*/  R2UR UR68, R65 ;  /* 0x00000000414472ca */ /* 0x000fe400000e0000 */
[----:B------:R-:W-:Y:S02]  /*5150*/  R2UR UR69, R64 ;  /* 0x00000000404572ca */ /* 0x000fe400000e0000 */
[----:B------:R-:W-:Y:S02]  /*5160*/  CS2R R64, SRZ ;  /* 0x0000000000407805 */ /* 0x000fe4000001ff00 */
[----:B------:R-:W-:Y:S02]  /*5170*/  R2UR UR70, R63 ;  /* 0x000000003f4672ca */ /* 0x000fe400000e0000 */
        /* <DEDUP_REMOVED lines=9> */
[----:B0-----:R-:W-:-:S13]  /*5210*/  CS2R R56, SRZ ;  /* 0x0000000000387805 */ /* 0x001fda000001ff00 */
.L_x_2:
[----:B------:R-:W0:Y:S01]  /*5220*/  LDC R110, c[0x0][0x3a8] ;  /* 0x0000ea00ff6e7b82 */ /* 0x000e220000000800 */
[C---:B------:R-:W-:Y:S01]  /*5230*/  LOP3.LUT R68, R0.reuse, 0x50, RZ, 0xfc, !PT ;  /* 0x0000005000447812 */ /* 0x040fe200078efcff */
[----:B-----5:R1:W-:Y:S01]  /*5240*/  STL [R1+0xc], R2 ;  /* 0x00000c0201007387 */ /* 0x0203e20000100800 */
[----:B------:R-:W-:Y:S02]  /*5250*/  LOP3.LUT R69, R0, 0x58, RZ, 0xfc, !PT ;  /* 0x0000005800457812 */ /* 0x000fe400078efcff */
[----:B------:R-:W-:Y:S02]  /*5260*/  ISETP.GE.AND P0, PT, R68, UR18, PT ;  /* 0x0000001244007c0c */ /* 0x000fe4000bf06270 */
[----:B------:R-:W-:Y:S01]  /*5270*/  ISETP.GE.AND P2, PT, R69, UR18, PT ;  /* 0x0000001245007c0c */ /* 0x000fe2000bf46270 */
[----:B------:R-:W2:Y:S01]  /*5280*/  LDC R119, c[0x0][0x3a8] ;  /* 0x0000ea00ff777b82 */ /* 0x000ea20000000800 */
[C---:B------:R-:W-:Y:S02]  /*5290*/  LOP3.LUT R76, R0.reuse, 0x4, RZ, 0xfc, !PT ;  /* 0x00000004004c7812 */ /* 0x040fe400078efcff */
[----:B------:R-:W-:-:S02]  /*52a0*/  ISETP.GE.AND P1, PT, R0, UR18, PT ;  /* 0x0000001200007c0c */ /* 0x000fc4000bf26270 */
[----:B------:R-:W-:Y:S02]  /*52b0*/  PRMT R78, RZ, 0x7610, R78 ;  /* 0x00007610ff4e7816 */ /* 0x000fe4000000004e */
[C---:B------:R-:W-:Y:S01]  /*52c0*/  LOP3.LUT R109, R0.reuse, 0x8, RZ, 0xfc, !PT ;  /* 0x00000008006d7812 */ /* 0x040fe200078efcff */
[----:B------:R-:W3:Y:S01]  /*52d0*/  LDC R77, c[0x0][0x3a8] ;  /* 0x0000ea00ff4d7b82 */ /* 0x000ee20000000800 */
[C---:B------:R-:W-:Y:S02]  /*52e0*/  LOP3.LUT R70, R0.reuse, 0x54, RZ, 0xfc, !PT ;  /* 0x0000005400467812 */ /* 0x040fe400078efcff */
[----:B------:R-:W-:Y:S02]  /*52f0*/  LOP3.LUT R71, R0, 0x4, RZ, 0xfc, !PT ;  /* 0x0000000400477812 */ /* 0x000fe400078efcff */
[----:B------:R-:W-:Y:S02]  /*5300*/  ISETP.GE.AND P3, PT, R70, UR18, PT ;  /* 0x0000001246007c0c */ /* 0x000fe4000bf66270 */
[----:B------:R-:W-:Y:S01]  /*5310*/  ISETP.GE.AND P6, PT, R71, UR18, PT ;  /* 0x0000001247007c0c */ /* 0x000fe2000bfc6270 */
[----:B0-----:R-:W-:Y:S01]  /*5320*/  IMAD R110, R0, R110, RZ ;  /* 0x0000006e006e7224 */ /* 0x001fe200078e02ff */
[----:B------:R-:W-:Y:S01]  /*5330*/  PRMT R80, RZ, 0x7610, R80 ;  /* 0x00007610ff507816 */ /* 0x000fe20000000050 */
[----:B------:R-:W0:Y:S01]  /*5340*/  LDC R121, c[0x0][0x3a8] ;  /* 0x0000ea00ff797b82 */ /* 0x000e220000000800 */
[----:B------:R-:W-:-:S02]  /*5350*/  PRMT R79, RZ, 0x7610, R79 ;  /* 0x00007610ff4f7816 */ /* 0x000fc4000000004f */
[----:B------:R-:W-:-:S04]  /*5360*/  IADD3 R68, P5, PT, R110, R51, RZ ;  /* 0x000000336e447210 */ /* 0x000fc80007fbe0ff */
[----:B------:R-:W-:Y:S02]  /*5370*/  LEA.HI.X.SX32 R69, R110, R54, 0x1, P5 ;  /* 0x000000366e457211 */ /* 0x000fe400028f0eff */
[----:B------:R-:W-:Y:S02]  /*5380*/  PRMT R81, RZ, 0x7610, R81 ;  /* 0x00007610ff517816 */ /* 0x000fe40000000051 */
[----:B------:R-:W-:Y:S01]  /*5390*/  PRMT R82, RZ, 0x7610, R82 ;  /* 0x00007610ff527816 */ /* 0x000fe20000000052 */
[----:B------:R4:W4:Y:S01]  /*53a0*/  @!P1 LDG.E.U8 R78, desc[UR12][R68.64] ;  /* 0x0000000c444e9981 */ /* 0x000922000c1e1100 */
[----:B------:R-:W-:Y:S01]  /*53b0*/  LOP3.LUT R110, R0, 0x8, RZ, 0xfc, !PT ;  /* 0x00000008006e7812 */ /* 0x000fe200078efcff */
[----:B---3--:R-:W-:Y:S01]  /*53c0*/  IMAD R76, R76, R77, RZ ;  /* 0x0000004d4c4c7224 */ /* 0x008fe200078e02ff */
[----:B------:R-:W-:Y:S01]  /*53d0*/  ISETP.GE.AND P5, PT, R109, UR18, PT ;  /* 0x000000126d007c0c */ /* 0x000fe2000bfa6270 */
[----:B------:R-:W3:Y:S02]  /*53e0*/  LDC R77, c[0x0][0x3a8] ;  /* 0x0000ea00ff4d7b82 */ /* 0x000ee40000000800 */
[----:B--2---:R-:W-:Y:S01]  /*53f0*/  IMAD R110, R110, R119, RZ ;  /* 0x000000776e6e7224 */ /* 0x004fe200078e02ff */
[----:B------:R-:W-:-:S05]  /*5400*/  IADD3 R70, P4, PT, R76, R51, RZ ;  /* 0x000000334c467210 */ /* 0x000fca0007f9e0ff */
[----:B------:R-:W2:Y:S01]  /*5410*/  LDC R119, c[0x0][0x3a8] ;  /* 0x0000ea00ff777b82 */ /* 0x000ea20000000800 */
[----:B----4-:R-:W-:Y:S02]  /*5420*/  IADD3 R68, P1, PT, R110, R51, RZ ;  /* 0x000000336e447210 */ /* 0x010fe40007f3e0ff */
[-C--:B------:R-:W-:Y:S02]  /*5430*/  LEA.HI.X.SX32 R71, R76, R54.reuse, 0x1, P4 ;  /* 0x000000364c477211 */ /* 0x080fe400020f0eff */
[----:B------:R-:W-:Y:S02]  /*5440*/  LEA.HI.X.SX32 R69, R110, R54, 0x1, P1 ;  /* 0x000000366e457211 */ /* 0x000fe400008f0eff */
[C---:B------:R-:W-:Y:S01]  /*5450*/  LOP3.LUT R110, R0.reuse, 0x10, RZ, 0xfc, !PT ;  /* 0x00000010006e7812 */ /* 0x040fe200078efcff */
[----:B------:R-:W4:Y:S01]  /*5460*/  @!P6 LDG.E.U8 R79, desc[UR12][R70.64] ;  /* 0x0000000c464fe981 */ /* 0x000f22000c1e1100 */
[----:B------:R-:W-:Y:S01]  /*5470*/  LOP3.LUT R76, R0, 0xc, RZ, 0xfc, !PT ;  /* 0x0000000c004c7812 */ /* 0x000fe200078efcff */
[----:B------:R-:W0:Y:S02]  /*5480*/  LDC R123, c[0x0][0x3a8] ;  /* 0x0000ea00ff7b7b82 */ /* 0x000e240000000800 */
[----:B------:R1:W4:Y:S02]  /*5490*/  @!P5 LDG.E.U8 R80, desc[UR12][R68.64] ;  /* 0x0000000c4450d981 */ /* 0x000324000c1e1100 */
[----:B---3--:R-:W-:-:S04]  /*54a0*/  IMAD R76, R76, R77, RZ ;  /* 0x0000004d4c4c7224 */ /* 0x008fc800078e02ff */
[----:B------:R-:W3:Y:S01]  /*54b0*/  LDC R77, c[0x0][0x3a8] ;  /* 0x0000ea00ff4d7b82 */ /* 0x000ee20000000800 */
[----:B--2---:R-:W-:Y:S01]  /*54c0*/  IMAD R110, R110, R119, RZ ;  /* 0x000000776e6e7224 */ /* 0x004fe200078e02ff */
[----:B------:R-:W-:-:S06]  /*54d0*/  LOP3.LUT R109, R0, 0xc, RZ, 0xfc, !PT ;  /* 0x0000000c006d7812 */ /* 0x000fcc00078efcff */
[----:B------:R-:W2:Y:S01]  /*54e0*/  LDC R119, c[0x0][0x3a8] ;  /* 0x0000ea00ff777b82 */ /* 0x000ea20000000800 */
[----:B-1----:R-:W-:-:S04]  /*54f0*/  IADD3 R68, P5, PT, R110, R51, RZ ;  /* 0x000000336e447210 */ /* 0x002fc80007fbe0ff */
[----:B------:R-:W-:-:S03]  /*5500*/  LEA.HI.X.SX32 R69, R110, R54, 0x1, P5 ;  /* 0x000000366e457211 */ /* 0x000fc600028f0eff */
[----:B------:R-:W1:Y:S01]  /*5510*/  LDC R110, c[0x0][0x3a8] ;  /* 0x0000ea00ff6e7b82 */ /* 0x000e620000000800 */
[----:B------:R-:W-:Y:S02]  /*5520*/  ISETP.GE.AND P4, PT, R109, UR18, PT ;  /* 0x000000126d007c0c */ /* 0x000fe4000bf86270 */
[----:B------:R-:W-:Y:S02]  /*5530*/  LOP3.LUT R109, R0, 0x10, RZ, 0xfc, !PT ;  /* 0x00000010006d7812 */ /* 0x000fe400078efcff */
[C---:B------:R-:W-:Y:S02]  /*5540*/  IADD3 R70, P6, PT, R76.reuse, R51, RZ ;  /* 0x000000334c467210 */ /* 0x040fe40007fde0ff */
[----:B------:R-:W-:Y:S02]  /*5550*/  ISETP.GE.AND P1, PT, R109, UR18, PT ;  /* 0x000000126d007c0c */ /* 0x000fe4000bf26270 */
[----:B------:R-:W-:Y:S02]  /*5560*/  LEA.HI.X.SX32 R71, R76, R54, 0x1, P6 ;  /* 0x000000364c477211 */ /* 0x000fe400030f0eff */
[----:B------:R-:W-:-:S02]  /*5570*/  LOP3.LUT R109, R0, 0x14, RZ, 0xfc, !PT ;  /* 0x00000014006d7812 */ /* 0x000fc400078efcff */
[C---:B------:R-:W-:Y:S01]  /*5580*/  LOP3.LUT R76, R0.reuse, 0x14, RZ, 0xfc, !PT ;  /* 0x00000014004c7812 */ /* 0x040fe200078efcff */
[----:B------:R0:W2:Y:S01]  /*5590*/  @!P4 LDG.E.U8 R81, desc[UR12][R70.64] ;  /* 0x0000000c4651c981 */ /* 0x0000a2000c1e1100 */
[----:B------:R-:W-:Y:S02]  /*55a0*/  ISETP.GE.AND P6, PT, R109, UR18, PT ;  /* 0x000000126d007c0c */ /* 0x000fe4000bfc6270 */
[----:B------:R-:W-:Y:S01]  /*55b0*/  LOP3.LUT R109, R0, 0x18, RZ, 0xfc, !PT ;  /* 0x00000018006d7812 */ /* 0x000fe200078efcff */
[----:B---3--:R-:W-:Y:S02]  /*55c0*/  IMAD R76, R76, R77, RZ ;  /* 0x0000004d4c4c7224 */ /* 0x008fe400078e02ff */
[----:B------:R3:W2:Y:S01]  /*55d0*/  @!P1 LDG.E.U8 R82, desc[UR12][R68.64] ;  /* 0x0000000c44529981 */ /* 0x0006a2000c1e1100 */
[C---:B------:R-:W-:Y:S01]  /*55e0*/  ISETP.GE.AND P5, PT, R109.reuse, UR18, PT ;  /* 0x000000126d007c0c */ /* 0x040fe2000bfa6270 */
[----:B-1----:R-:W-:Y:S01]  /*55f0*/  IMAD R109, R109, R110, RZ ;  /* 0x0000006e6d6d7224 */ /* 0x002fe200078e02ff */
[C---:B0-----:R-:W-:Y:S01]  /*5600*/  IADD3 R70, P4, PT, R76.reuse, R51, RZ ;  /* 0x000000334c467210 */ /* 0x041fe20007f9e0ff */
[----:B------:R-:W0:Y:S03]  /*5610*/  LDC R110, c[0x0][0x3a8] ;  /* 0x0000ea00ff6e7b82 */ /* 0x000e260000000800 */
[----:B------:R-:W-:-:S05]  /*5620*/  LEA.HI.X.SX32 R71, R76, R54, 0x1, P4 ;  /* 0x000000364c477211 */ /* 0x000fca00020f0eff */
[----:B------:R-:W1:Y:S01]  /*5630*/  LDC R76, c[0x0][0x3a8] ;  /* 0x0000ea00ff4c7b82 */ /* 0x000e620000000800 */
[----:B---3--:R-:W-:-:S04]  /*5640*/  IADD3 R68, P1, PT, R109, R51, RZ ;  /* 0x000000336d447210 */ /* 0x008fc80007f3e0ff */
[----:B------:R-:W-:Y:S02]  /*5650*/  LEA.HI.X.SX32 R69, R109, R54, 0x1, P1 ;  /* 0x000000366d457211 */ /* 0x000fe400008f0eff */
[C---:B------:R-:W-:Y:S02]  /*5660*/  LOP3.LUT R109, R0.reuse, 0x20, RZ, 0xfc, !PT ;  /* 0x00000020006d7812 */ /* 0x040fe400078efcff */
[----:B------:R-:W-:-:S03]  /*5670*/  LOP3.LUT R2, R0, 0x1c, RZ, 0xfc, !PT ;  /* 0x0000001c00027812 */ /* 0x000fc600078efcff */
[----:B0-----:R-:W-:Y:S02]  /*5680*/  IMAD R109, R109, R110, RZ ;  /* 0x0000006e6d6d7224 */ /* 0x001fe400078e02ff */
[----:B------:R-:W0:Y:S01]  /*5690*/  LDC R110, c[0x0][0x3a8] ;  /* 0x0000ea00ff6e7b82 */ /* 0x000e220000000800 */
[----:B------:R-:W-:Y:S01]  /*56a0*/  PRMT R84, RZ, 0x7610, R84 ;  /* 0x00007610ff547816 */ /* 0x000fe20000000054 */
[----:B-1----:R-:W-:Y:S01]  /*56b0*/  IMAD R2, R2, R76, RZ ;  /* 0x0000004c02027224 */ /* 0x002fe200078e02ff */
[----:B------:R-:W-:-:S05]  /*56c0*/  PRMT R83, RZ, 0x7610, R83 ;  /* 0x00007610ff537816 */ /* 0x000fca0000000053 */
[----:B------:R-:W1:Y:S01]  /*56d0*/  LDC R76, c[0x0][0x3a8] ;  /* 0x0000ea00ff4c7b82 */ /* 0x000e620000000800 */
[----:B------:R3:W2:Y:S01]  /*56e0*/  @!P5 LDG.E.U8 R84, desc[UR12][R68.64] ;  /* 0x0000000c4454d981 */ /* 0x0006a2000c1e1100 */
[----:B------:R-:W-:-:S03]  /*56f0*/  LOP3.LUT R77, R0, 0x1c, RZ, 0xfc, !PT ;  /* 0x0000001c004d7812 */ /* 0x000fc600078efcff */
[----:B------:R3:W2:Y:S02]  /*5700*/  @!P6 LDG.E.U8 R83, desc[UR12][R70.64] ;  /* 0x0000000c4653e981 */ /* 0x0006a4000c1e1100 */
[-C--:B---3--:R-:W-:Y:S02]  /*5710*/  IADD3 R68, P5, PT, R109, R51.reuse, RZ ;  /* 0x000000336d447210 */ /* 0x088fe40007fbe0ff */
[----:B------:R-:W-:Y:S02]  /*5720*/  ISETP.GE.AND P4, PT, R77, UR18, PT ;  /* 0x000000124d007c0c */ /* 0x000fe4000bf86270 */
[----:B------:R-:W-:Y:S02]  /*5730*/  LEA.HI.X.SX32 R69, R109, R54, 0x1, P5 ;  /* 0x000000366d457211 */ /* 0x000fe400028f0eff */
[----:B------:R-:W-:Y:S02]  /*5740*/  IADD3 R70, P6, PT, R2, R51, RZ ;  /* 0x0000003302467210 */ /* 0x000fe40007fde0ff */
[----:B------:R-:W-:-:S02]  /*5750*/  LOP3.LUT R109, R0, 0x28, RZ, 0xfc, !PT ;  /* 0x00000028006d7812 */ /* 0x000fc400078efcff */
[----:B------:R-:W-:Y:S02]  /*5760*/  LOP3.LUT R77, R0, 0x20, RZ, 0xfc, !PT ;  /* 0x00000020004d7812 */ /* 0x000fe400078efcff */
[----:B------:R-:W-:Y:S01]  /*5770*/  LEA.HI.X.SX32 R71, R2, R54, 0x1, P6 ;  /* 0x0000003602477211 */ /* 0x000fe200030f0eff */
[----:B0-----:R-:W-:Y:S01]  /*5780*/  IMAD R109, R109, R110, RZ ;  /* 0x0000006e6d6d7224 */ /* 0x001fe200078e02ff */
[----:B------:R-:W-:Y:S01]  /*5790*/  LOP3.LUT R2, R0, 0x24, RZ, 0xfc, !PT ;  /* 0x0000002400027812 */ /* 0x000fe200078efcff */
[----:B------:R-:W0:Y:S01]  /*57a0*/  LDC R110, c[0x0][0x3a8] ;  /* 0x0000ea00ff6e7b82 */ /* 0x000e220000000800 */
[----:B------:R-:W-:Y:S02]  /*57b0*/  ISETP.GE.AND P1, PT, R77, UR18, PT ;  /* 0x000000124d007c0c */ /* 0x000fe4000bf26270 */
[----:B------:R-:W-:Y:S01]  /*57c0*/  PRMT R85, RZ, 0x7610, R85 ;  /* 0x00007610ff557816 */ /* 0x000fe20000000055 */
[----:B-1----:R-:W-:Y:S01]  /*57d0*/  IMAD R2, R2, R76, RZ ;  /* 0x0000004c02027224 */ /* 0x002fe200078e02ff */
[----:B------:R-:W-:-:S03]  /*57e0*/  PRMT R86, RZ, 0x7610, R86 ;  /* 0x00007610ff567816 */ /* 0x000fc60000000056 */
[----:B------:R-:W1:Y:S01]  /*57f0*/  LDC R76, c[0x0][0x3a8] ;  /* 0x0000ea00ff4c7b82 */ /* 0x000e620000000800 */
[----:B------:R3:W2:Y:S01]  /*5800*/  @!P4 LDG.E.U8 R85, desc[UR12][R70.64] ;  /* 0x0000000c4655c981 */ /* 0x0006a2000c1e1100 */
[----:B------:R-:W-:-:S04]  /*5810*/  LOP3.LUT R77, R0, 0x24, RZ, 0xfc, !PT ;  /* 0x00000024004d7812 */ /* 0x000fc800078efcff */
[----:B------:R3:W2:Y:S02]  /*5820*/  @!P1 LDG.E.U8 R86, desc[UR12][R68.64] ;  /* 0x0000000c44569981 */ /* 0x0006a4000c1e1100 */
[----:B---3--:R-:W-:-:S04]  /*5830*/  IADD3 R70, P4, PT, R2, R51, RZ ;  /* 0x0000003302467210 */ /* 0x008fc80007f9e0ff */
[-C--:B------:R-:W-:Y:S02]  /*5840*/  LEA.HI.X.SX32 R71, R2, R54.reuse, 0x1, P4 ;  /* 0x0000003602477211 */ /* 0x080fe400020f0eff */
[----:B------:R-:W-:Y:S02]  /*5850*/  IADD3 R68, P4, PT, R109, R51, RZ ;  /* 0x000000336d447210 */ /* 0x000fe40007f9e0ff */
[----:B------:R-:W-:Y:S02]  /*5860*/  ISETP.GE.AND P6, PT, R77, UR18, PT ;  /* 0x000000124d007c0c */ /* 0x000fe4000bfc6270 */
[----:B------:R-:W-:Y:S02]  /*5870*/  LEA.HI.X.SX32 R69, R109, R54, 0x1, P4 ;  /* 0x000000366d457211 */ /* 0x000fe400020f0eff */
[C---:B------:R-:W-:Y:S02]  /*5880*/  LOP3.LUT R109, R0.reuse, 0x30, RZ, 0xfc, !PT ;  /* 0x00000030006d7812 */ /* 0x040fe400078efcff */
[----:B------:R-:W-:-:S02]  /*5890*/  LOP3.LUT R77, R0, 0x28, RZ, 0xfc, !PT ;  /* 0x00000028004d7812 */ /* 0x000fc400078efcff */
[----:B------:R-:W-:Y:S01]  /*58a0*/  LOP3.LUT R2, R0, 0x2c, RZ, 0xfc, !PT ;  /* 0x0000002c00027812 */ /* 0x000fe200078efcff */
[----:B0-----:R-:W-:Y:S01]  /*58b0*/  IMAD R109, R109, R110, RZ ;  /* 0x0000006e6d6d7224 */ /* 0x001fe200078e02ff */
[----:B------:R-:W-:Y:S01]  /*58c0*/  ISETP.GE.AND P5, PT, R77, UR18, PT ;  /* 0x000000124d007c0c */ /* 0x000fe2000bfa6270 */
[----:B------:R-:W0:Y:S01]  /*58d0*/  LDC R110, c[0x0][0x3a8] ;  /* 0x0000ea00ff6e7b82 */ /* 0x000e220000000800 */
[----:B------:R-:W-:Y:S01]  /*58e0*/  PRMT R87, RZ, 0x7610, R87 ;  /* 0x00007610ff577816 */ /* 0x000fe20000000057 */
[----:B-1----:R-:W-:Y:S01]  /*58f0*/  IMAD R2, R2, R76, RZ ;  /* 0x0000004c02027224 */ /* 0x002fe200078e02ff */
[----:B------:R-:W-:-:S04]  /*5900*/  PRMT R98, RZ, 0x7610, R98 ;  /* 0x00007610ff627816 */ /* 0x000fc80000000062 */
[----:B------:R1:W3:Y:S01]  /*5910*/  @!P6 LDG.E.U8 R87, desc[UR12][R70.64] ;  /* 0x0000000c4657e981 */ /* 0x0002e2000c1e1100 */
[----:B------:R-:W4:Y:S04]  /*5920*/  LDC R76, c[0x0][0x3a8] ;  /* 0x0000ea00ff4c7b82 */ /* 0x000f280000000800 */
[----:B------:R1:W2:Y:S02]  /*5930*/  @!P5 LDG.E.U8 R98, desc[UR12][R68.64] ;  /* 0x0000000c4462d981 */ /* 0x0002a4000c1e1100 */
[----:B-1----:R-:W-:-:S04]  /*5940*/  IADD3 R70, P6, PT, R2, R51, RZ ;  /* 0x0000003302467210 */ /* 0x002fc80007fde0ff */
[-C--:B------:R-:W-:Y:S02]  /*5950*/  LEA.HI.X.SX32 R71, R2, R54.reuse, 0x1, P6 ;  /* 0x0000003602477211 */ /* 0x080fe400030f0eff */
[C---:B------:R-:W-:Y:S02]  /*5960*/  IADD3 R68, P6, PT, R109.reuse, R51, RZ ;  /* 0x000000336d447210 */ /* 0x040fe40007fde0ff */
[C---:B------:R-:W-:Y:S02]  /*5970*/  LOP3.LUT R77, R0.reuse, 0x2c, RZ, 0xfc, !PT ;  /* 0x0000002c004d7812 */ /* 0x040fe400078efcff */
[----:B------:R-:W-:Y:S02]  /*5980*/  LEA.HI.X.SX32 R69, R109, R54, 0x1, P6 ;  /* 0x000000366d457211 */ /* 0x000fe400030f0eff */
[----:B------:R-:W-:Y:S02]  /*5990*/  LOP3.LUT R109, R0, 0x38, RZ, 0xfc, !PT ;  /* 0x00000038006d7812 */ /* 0x000fe400078efcff */
[----:B------:R-:W-:-:S02]  /*59a0*/  ISETP.GE.AND P1, PT, R77, UR18, PT ;  /* 0x000000124d007c0c */ /* 0x000fc4000bf26270 */
[C---:B------:R-:W-:Y:S01]  /*59b0*/  LOP3.LUT R77, R0.reuse, 0x30, RZ, 0xfc, !PT ;  /* 0x00000030004d7812 */ /* 0x040fe200078efcff */
[----:B0-----:R-:W-:Y:S02]  /*59c0*/  IMAD R109, R109, R110, RZ ;  /* 0x0000006e6d6d7224 */ /* 0x001fe400078e02ff */
[----:B------:R-:W0:Y:S01]  /*59d0*/  LDC R110, c[0x0][0x3a8] ;  /* 0x0000ea00ff6e7b82 */ /* 0x000e220000000800 */
[----:B------:R-:W-:Y:S02]  /*59e0*/  ISETP.GE.AND P4, PT, R77, UR18, PT ;  /* 0x000000124d007c0c */ /* 0x000fe4000bf86270 */
[C---:B------:R-:W-:Y:S02]  /*59f0*/  LOP3.LUT R2, R0.reuse, 0x34, RZ, 0xfc, !PT ;  /* 0x0000003400027812 */ /* 0x040fe400078efcff */
[----:B------:R-:W-:Y:S02]  /*5a00*/  LOP3.LUT R77, R0, 0x34, RZ, 0xfc, !PT ;  /* 0x00000034004d7812 */ /* 0x000fe400078efcff */
[----:B------:R-:W-:Y:S01]  /*5a10*/  PRMT R99, RZ, 0x7610, R99 ;  /* 0x00007610ff637816 */ /* 0x000fe20000000063 */
[----:B----4-:R-:W-:Y:S01]  /*5a20*/  IMAD R2, R2, R76, RZ ;  /* 0x0000004c02027224 */ /* 0x010fe200078e02ff */
[----:B------:R-:W-:Y:S01]  /*5a30*/  ISETP.GE.AND P5, PT, R77, UR18, PT ;  /* 0x000000124d007c0c */ /* 0x000fe2000bfa6270 */
[----:B------:R-:W1:Y:S01]  /*5a40*/  LDC R76, c[0x0][0x3a8] ;  /* 0x0000ea00ff4c7b82 */ /* 0x000e620000000800 */
[----:B------:R-:W-:-:S02]  /*5a50*/  LOP3.LUT R77, R0, 0x38, RZ, 0xfc, !PT ;  /* 0x00000038004d7812 */ /* 0x000fc400078efcff */
[----:B------:R-:W-:Y:S01]  /*5a60*/  PRMT R100, RZ, 0x7610, R100 ;  /* 0x00007610ff647816 */ /* 0x000fe20000000064 */
[----:B------:R4:W2:Y:S01]  /*5a70*/  @!P1 LDG.E.U8 R99, desc[UR12][R70.64] ;  /* 0x0000000c46639981 */ /* 0x0008a2000c1e1100 */
[----:B------:R-:W-:Y:S02]  /*5a80*/  ISETP.GE.AND P6, PT, R77, UR18, PT ;  /* 0x000000124d007c0c */ /* 0x000fe4000bfc6270 */
[----:B------:R-:W-:Y:S02]  /*5a90*/  LOP3.LUT R77, R0, 0x3c, RZ, 0xfc, !PT ;  /* 0x0000003c004d7812 */ /* 0x000fe400078efcff */
[----:B------:R4:W2:Y:S02]  /*5aa0*/  @!P4 LDG.E.U8 R100, desc[UR12][R68.64] ;  /* 0x0000000c4464c981 */ /* 0x0008a4000c1e1100 */
[----:B----4-:R-:W-:-:S04]  /*5ab0*/  IADD3 R70, P1, PT, R2, R51, RZ ;  /* 0x0000003302467210 */ /* 0x010fc80007f3e0ff */
[-C--:B------:R-:W-:Y:S02]  /*5ac0*/  LEA.HI.X.SX32 R71, R2, R54.reuse, 0x1, P1 ;  /* 0x0000003602477211 */ /* 0x080fe400008f0eff */
[----:B------:R-:W-:Y:S02]  /*5ad0*/  ISETP.GE.AND P1, PT, R77, UR18, PT ;  /* 0x000000124d007c0c */ /* 0x000fe4000bf26270 */
[C---:B------:R-:W-:Y:S02]  /*5ae0*/  IADD3 R68, P4, PT, R109.reuse, R51, RZ ;  /* 0x000000336d447210 */ /* 0x040fe40007f9e0ff */
[C---:B------:R-:W-:Y:S02]  /*5af0*/  LOP3.LUT R77, R0.reuse, 0x40, RZ, 0xfc, !PT ;  /* 0x00000040004d7812 */ /* 0x040fe400078efcff */
[----:B------:R-:W-:Y:S02]  /*5b00*/  LEA.HI.X.SX32 R69, R109, R54, 0x1, P4 ;  /* 0x000000366d457211 */ /* 0x000fe400020f0eff */
[----:B------:R-:W-:Y:S01]  /*5b10*/  PRMT R102, RZ, 0x7610, R102 ;  /* 0x00007610ff667816 */ /* 0x000fe20000000066 */
[----:B------:R-:W4:Y:S01]  /*5b20*/  LDC R109, c[0x0][0x3a8] ;  /* 0x0000ea00ff6d7b82 */ /* 0x000f220000000800 */
[C---:B------:R-:W-:Y:S01]  /*5b30*/  ISETP.GE.AND P4, PT, R77.reuse, UR18, PT ;  /* 0x000000124d007c0c */ /* 0x040fe2000bf86270 */
[----:B0-----:R-:W-:Y:S01]  /*5b40*/  IMAD R77, R77, R110, RZ ;  /* 0x0000006e4d4d7224 */ /* 0x001fe200078e02ff */
[----:B------:R-:W-:-:S02]  /*5b50*/  LOP3.LUT R2, R0, 0x3c, RZ, 0xfc, !PT ;  /* 0x0000003c00027812 */ /* 0x000fc400078efcff */
[----:B------:R0:W3:Y:S01]  /*5b60*/  @!P6 LDG.E.U8 R102, desc[UR12][R68.64] ;  /* 0x0000000c4466e981 */ /* 0x0000e2000c1e1100 */
[----:B------:R-:W-:Y:S02]  /*5b70*/  PRMT R97, RZ, 0x7610, R97 ;  /* 0x00007610ff617816 */ /* 0x000fe40000000061 */
[----:B-1----:R-:W-:Y:S01]  /*5b80*/  IMAD R2, R2, R76, RZ ;  /* 0x0000004c02027224 */ /* 0x002fe200078e02ff */
[----:B------:R-:W1:Y:S03]  /*5b90*/  LDC R110, c[0x0][0x3a8] ;  /* 0x0000ea00ff6e7b82 */ /* 0x000e660000000800 */
[----:B------:R0:W3:Y:S02]  /*5ba0*/  @!P5 LDG.E.U8 R97, desc[UR12][R70.64] ;  /* 0x0000000c4661d981 */ /* 0x0000e4000c1e1100 */
[----:B0-----:R-:W-:-:S04]  /*5bb0*/  IADD3 R68, P6, PT, R77, R51, RZ ;  /* 0x000000334d447210 */ /* 0x001fc80007fde0ff */
[-C--:B------:R-:W-:Y:S02]  /*5bc0*/  LEA.HI.X.SX32 R69, R77, R54.reuse, 0x1, P6 ;  /* 0x000000364d457211 */ /* 0x080fe400030f0eff */
[----:B------:R-:W0:Y:S01]  /*5bd0*/  LDC R77, c[0x0][0x3a8] ;  /* 0x0000ea00ff4d7b82 */ /* 0x000e220000000800 */
[----:B------:R-:W-:Y:S02]  /*5be0*/  IADD3 R70, P5, PT, R2, R51, RZ ;  /* 0x0000003302467210 */ /* 0x000fe40007fbe0ff */
[----:B------:R-:W-:Y:S02]  /*5bf0*/  LOP3.LUT R76, R0, 0x44, RZ, 0xfc, !PT ;  /* 0x00000044004c7812 */ /* 0x000fe400078efcff */
[----:B------:R-:W-:Y:S02]  /*5c00*/  LEA.HI.X.SX32 R71, R2, R54, 0x1, P5 ;  /* 0x0000003602477211 */ /* 0x000fe400028f0eff */
[----:B------:R-:W-:Y:S02]  /*5c10*/  LOP3.LUT R2, R0, 0x44, RZ, 0xfc, !PT ;  /* 0x0000004400027812 */ /* 0x000fe400078efcff */
[----:B------:R-:W-:Y:S01]  /*5c20*/  PRMT R101, RZ, 0x7610, R101 ;  /* 0x00007610ff657816 */ /* 0x000fe20000000065 */
[----:B----4-:R-:W-:Y:S01]  /*5c30*/  IMAD R76, R76, R109, RZ ;  /* 0x0000006d4c4c7224 */ /* 0x010fe200078e02ff */
[----:B------:R-:W-:-:S02]  /*5c40*/  ISETP.GE.AND P5, PT, R2, UR18, PT ;  /* 0x0000001202007c0c */ /* 0x000fc4000bfa6270 */
[----:B------:R-:W-:Y:S02]  /*5c50*/  LOP3.LUT R2, R0, 0x48, RZ, 0xfc, !PT ;  /* 0x0000004800027812 */ /* 0x000fe400078efcff */
[----:B------:R4:W3:Y:S01]  /*5c60*/  @!P1 LDG.E.U8 R101, desc[UR12][R70.64] ;  /* 0x0000000c46659981 */ /* 0x0008e2000c1e1100 */
[----:B------:R-:W-:Y:S02]  /*5c70*/  PRMT R103, RZ, 0x7610, R103 ;  /* 0x00007610ff677816 */ /* 0x000fe40000000067 */
[----:B------:R-:W-:Y:S02]  /*5c80*/  ISETP.GE.AND P6, PT, R2, UR18, PT ;  /* 0x0000001202007c0c */ /* 0x000fe4000bfc6270 */
[----:B----4-:R-:W-:Y:S01]  /*5c90*/  IADD3 R70, P1, PT, R76, R51, RZ ;  /* 0x000000334c467210 */ /* 0x010fe20007f3e0ff */
[----:B0-----:R-:W-:Y:S01]  /*5ca0*/  IMAD R2, R2, R77, RZ ;  /* 0x0000004d02027224 */ /* 0x001fe200078e02ff */
[----:B------:R-:W-:Y:S01]  /*5cb0*/  LOP3.LUT R109, R0, 0x4c, RZ, 0xfc, !PT ;  /* 0x0000004c006d7812 */ /* 0x000fe200078efcff */
[----:B------:R-:W0:Y:S01]  /*5cc0*/  LDC R77, c[0x0][0x3a8] ;  /* 0x0000ea00ff4d7b82 */ /* 0x000e220000000800 */
[----:B------:R-:W-:-:S05]  /*5cd0*/  LEA.HI.X.SX32 R71, R76, R54, 0x1, P1 ;  /* 0x000000364c477211 */ /* 0x000fca00008f0eff */
[----:B------:R4:W3:Y:S01]  /*5ce0*/  @!P5 LDG.E.U8 R103, desc[UR12][R70.64] ;  /* 0x0000000c4667d981 */ /* 0x0008e2000c1e1100 */
[C---:B------:R-:W-:Y:S01]  /*5cf0*/  ISETP.GE.AND P5, PT, R109.reuse, UR18, PT ;  /* 0x000000126d007c0c */ /* 0x040fe2000bfa6270 */
[----:B-1----:R-:W-:Y:S02]  /*5d00*/  IMAD R109, R109, R110, RZ ;  /* 0x0000006e6d6d7224 */ /* 0x002fe400078e02ff */
[----:B------:R-:W1:Y:S01]  /*5d10*/  LDC R110, c[0x0][0x3a8] ;  /* 0x0000ea00ff6e7b82 */ /* 0x000e620000000800 */
[----:B------:R-:W-:-:S06]  /*5d20*/  PRMT R104, RZ, 0x7610, R104 ;  /* 0x00007610ff687816 */ /* 0x000fcc0000000068 */
[----:B------:R4:W3:Y:S02]  /*5d30*/  @!P4 LDG.E.U8 R104, desc[UR12][R68.64] ;  /* 0x0000000c4468c981 */ /* 0x0008e4000c1e1100 */
[-C--:B----4-:R-:W-:Y:S02]  /*5d40*/  IADD3 R70, P4, PT, R109, R51.reuse, RZ ;  /* 0x000000336d467210 */ /* 0x090fe40007f9e0ff */
[----:B------:R-:W-:-:S04]  /*5d50*/  IADD3 R68, P1, PT, R2, R51, RZ ;  /* 0x0000003302447210 */ /* 0x000fc80007f3e0ff */
[-C--:B------:R-:W-:Y:S02]  /*5d60*/  LEA.HI.X.SX32 R69, R2, R54.reuse, 0x1, P1 ;  /* 0x0000003602457211 */ /* 0x080fe400008f0eff */
[----:B------:R-:W-:Y:S02]  /*5d70*/  LOP3.LUT R2, R0, 0x50, RZ, 0xfc, !PT ;  /* 0x0000005000027812 */ /* 0x000fe400078efcff */
[----:B------:R-:W-:Y:S02]  /*5d80*/  PRMT R106, RZ, 0x7610, R106 ;  /* 0x00007610ff6a7816 */ /* 0x000fe4000000006a */
[----:B------:R-:W-:Y:S01]  /*5d90*/  LEA.HI.X.SX32 R71, R109, R54, 0x1, P4 ;  /* 0x000000366d477211 */ /* 0x000fe200020f0eff */
[----:B0-----:R-:W-:Y:S01]  /*5da0*/  IMAD R2, R2, R77, RZ ;  /* 0x0000004d02027224 */ /* 0x001fe200078e02ff */
[----:B------:R-:W-:Y:S01]  /*5db0*/  LOP3.LUT R109, R0, 0x54, RZ, 0xfc, !PT ;  /* 0x00000054006d7812 */ /* 0x000fe200078efcff */
[----:B------:R-:W0:Y:S01]  /*5dc0*/  LDC R77, c[0x0][0x3a8] ;  /* 0x0000ea00ff4d7b82 */ /* 0x000e220000000800 */
[----:B------:R-:W-:Y:S01]  /*5dd0*/  PRMT R105, RZ, 0x7610, R105 ;  /* 0x00007610ff697816 */ /* 0x000fe20000000069 */
[----:B------:R4:W3:Y:S02]  /*5de0*/  @!P6 LDG.E.U8 R106, desc[UR12][R68.64] ;  /* 0x0000000c446ae981 */ /* 0x0008e4000c1e1100 */
[----:B-1----:R-:W-:-:S03]  /*5df0*/  IMAD R109, R109, R110, RZ ;  /* 0x0000006e6d6d7224 */ /* 0x002fc600078e02ff */
[----:B------:R1:W3:Y:S01]  /*5e00*/  @!P5 LDG.E.U8 R105, desc[UR12][R70.64] ;  /* 0x0000000c4669d981 */ /* 0x0002e2000c1e1100 */
[----:B------:R-:W0:Y:S01]  /*5e10*/  LDC R110, c[0x0][0x3a8] ;  /* 0x0000ea00ff6e7b82 */ /* 0x000e220000000800 */
[----:B----4-:R-:W-:-:S04]  /*5e20*/  IADD3 R68, P6, PT, R2, R51, RZ ;  /* 0x0000003302447210 */ /* 0x010fc80007fde0ff */
[----:B------:R-:W-:Y:S02]  /*5e30*/  LEA.HI.X.SX32 R69, R2, R54, 0x1, P6 ;  /* 0x0000003602457211 */ /* 0x000fe400030f0eff */
[----:B-1----:R-:W-:-:S04]  /*5e40*/  IADD3 R70, P6, PT, R109, R51, RZ ;  /* 0x000000336d467210 */ /* 0x002fc80007fde0ff */
[----:B------:R-:W-:Y:S02]  /*5e50*/  LEA.HI.X.SX32 R71, R109, R54, 0x1, P6 ;  /* 0x000000366d477211 */ /* 0x000fe400030f0eff */
[----:B------:R-:W1:Y:S01]  /*5e60*/  LDC R109, c[0x0][0x3a8] ;  /* 0x0000ea00ff6d7b82 */ /* 0x000e620000000800 */
[C---:B------:R-:W-:Y:S02]  /*5e70*/  LOP3.LUT R2, R0.reuse, 0x60, RZ, 0xfc, !PT ;  /* 0x0000006000027812 */ /* 0x040fe400078efcff */
[----:B------:R-:W-:-:S03]  /*5e80*/  LOP3.LUT R76, R0, 0x5c, RZ, 0xfc, !PT ;  /* 0x0000005c004c7812 */ /* 0x000fc600078efcff */
[----:B0-----:R-:W-:Y:S01]  /*5e90*/  IMAD R2, R2, R77, RZ ;  /* 0x0000004d02027224 */ /* 0x001fe200078e02ff */
[----:B------:R-:W-:Y:S02]  /*5ea0*/  LOP3.LUT R77, R0, 0x64, RZ, 0xfc, !PT ;  /* 0x00000064004d7812 */ /* 0x000fe400078efcff */
[----:B------:R-:W-:Y:S02]  /*5eb0*/  ISETP.GE.AND P1, PT, R76, UR18, PT ;  /* 0x000000124c007c0c */ /* 0x000fe4000bf26270 */
[----:B------:R-:W-:Y:S02]  /*5ec0*/  LOP3.LUT R76, R0, 0x60, RZ, 0xfc, !PT ;  /* 0x00000060004c7812 */ /* 0x000fe400078efcff */
[----:B------:R-:W-:Y:S02]  /*5ed0*/  PRMT R108, RZ, 0x7610, R108 ;  /* 0x00007610ff6c7816 */ /* 0x000fe4000000006c */
[----:B------:R-:W-:Y:S02]  /*5ee0*/  ISETP.GE.AND P4, PT, R76, UR18, PT ;  /* 0x000000124c007c0c */ /* 0x000fe4000bf86270 */
[----:B------:R-:W-:-:S02]  /*5ef0*/  LOP3.LUT R76, R0, 0x64, RZ, 0xfc, !PT ;  /* 0x00000064004c7812 */ /* 0x000fc400078efcff */
[----:B------:R0:W4:Y:S01]  /*5f00*/  @!P0 LDG.E.U8 R108, desc[UR12][R68.64] ;  /* 0x0000000c446c8981 */ /* 0x000122000c1e1100 */
[----:B-1----:R-:W-:Y:S02]  /*5f10*/  IMAD R77, R77, R109, RZ ;  /* 0x0000006d4d4d7224 */ /* 0x002fe400078e02ff */
[----:B------:R-:W1:Y:S01]  /*5f20*/  LDC R109, c[0x0][0x3a8] ;  /* 0x0000ea00ff6d7b82 */ /* 0x000e620000000800 */
[----:B------:R-:W-:Y:S02]  /*5f30*/  ISETP.GE.AND P5, PT, R76, UR18, PT ;  /* 0x000000124c007c0c */ /* 0x000fe4000bfa6270 */
[----:B0-----:R-:W-:Y:S02]  /*5f40*/  IADD3 R68, P6, PT, R2, R51, RZ ;  /* 0x0000003302447210 */ /* 0x001fe40007fde0ff */
[----:B------:R-:W-:Y:S02]  /*5f50*/  LOP3.LUT R76, R0, 0x68, RZ, 0xfc, !PT ;  /* 0x00000068004c7812 */ /* 0x000fe400078efcff */
[----:B------:R-:W-:-:S02]  /*5f60*/  PRMT R107, RZ, 0x7610, R107 ;  /* 0x00007610ff6b7816 */ /* 0x000fc4000000006b */
[----:B------:R-:W-:Y:S02]  /*5f70*/  LEA.HI.X.SX32 R69, R2, R54, 0x1, P6 ;  /* 0x0000003602457211 */ /* 0x000fe400030f0eff */
[----:B------:R-:W-:Y:S02]  /*5f80*/  LOP3.LUT R2, R0, 0x70, RZ, 0xfc, !PT ;  /* 0x0000007000027812 */ /* 0x000fe400078efcff */
[----:B------:R-:W-:Y:S01]  /*5f90*/  ISETP.GE.AND P0, PT, R76, UR18, PT ;  /* 0x000000124c007c0c */ /* 0x000fe2000bf06270 */
[----:B------:R0:W4:Y:S01]  /*5fa0*/  @!P3 LDG.E.U8 R107, desc[UR12][R70.64] ;  /* 0x0000000c466bb981 */ /* 0x000122000c1e1100 */
[----:B------:R-:W-:Y:S02]  /*5fb0*/  LOP3.LUT R76, R0, 0x70, RZ, 0xfc, !PT ;  /* 0x00000070004c7812 */ /* 0x000fe400078efcff */
[----:B------:R-:W-:Y:S01]  /*5fc0*/  PRMT R112, RZ, 0x7610, R112 ;  /* 0x00007610ff707816 */ /* 0x000fe20000000070 */
[----:B------:R-:W-:Y:S01]  /*5fd0*/  IMAD R2, R2, R110, RZ ;  /* 0x0000006e02027224 */ /* 0x000fe200078e02ff */
[----:B------:R-:W-:-:S02]  /*5fe0*/  ISETP.GE.AND P3, PT, R76, UR18, PT ;  /* 0x000000124c007c0c */ /* 0x000fc4000bf66270 */
[CC--:B0-----:R-:W-:Y:S02]  /*5ff0*/  IADD3 R70, P6, PT, R77.reuse, R51.reuse, RZ ;  /* 0x000000334d467210 */ /* 0x0c1fe40007fde0ff */
[----:B------:R0:W4:Y:S01]  /*6000*/  @!P4 LDG.E.U8 R112, desc[UR12][R68.64] ;  /* 0x0000000c4470c981 */ /* 0x000122000c1e1100 */
[C---:B------:R-:W-:Y:S02]  /*6010*/  LOP3.LUT R76, R0.reuse, 0x6c, RZ, 0xfc, !PT ;  /* 0x0000006c004c7812 */ /* 0x040fe400078efcff */
[----:B------:R-:W-:Y:S02]  /*6020*/  LEA.HI.X.SX32 R71, R77, R54, 0x1, P6 ;  /* 0x000000364d477211 */ /* 0x000fe400030f0eff */
[C---:B------:R-:W-:Y:S02]  /*6030*/  LOP3.LUT R77, R0.reuse, 0x58, RZ, 0xfc, !PT ;  /* 0x00000058004d7812 */ /* 0x040fe400078efcff */
[----:B------:R-:W-:Y:S02]  /*6040*/  LOP3.LUT R120, R0, 0x74, RZ, 0xfc, !PT ;  /* 0x0000007400787812 */ /* 0x000fe400078efcff */
[----:B0-----:R-:W-:-:S02]  /*6050*/  IADD3 R68, P6, PT, R2, R51, RZ ;  /* 0x0000003302447210 */ /* 0x001fc40007fde0ff */
[----:B------:R-:W-:Y:S01]  /*6060*/  PRMT R111, RZ, 0x7610, R111 ;  /* 0x00007610ff6f7816 */ /* 0x000fe2000000006f */
[----:B-1----:R-:W-:Y:S01]  /*6070*/  IMAD R77, R77, R109, RZ ;  /* 0x0000006d4d4d7224 */ /* 0x002fe200078e02ff */
[----:B------:R-:W-:Y:S01]  /*6080*/  PRMT R116, RZ, 0x7610, R116 ;  /* 0x00007610ff747816 */ /* 0x000fe20000000074 */
[----:B------:R-:W-:Y:S01]  /*6090*/  IMAD R120, R120, R121, RZ ;  /* 0x0000007978787224 */ /* 0x000fe200078e02ff */
[----:B------:R-:W-:Y:S01]  /*60a0*/  ISETP.GE.AND P4, PT, R76, UR18, PT ;  /* 0x000000124c007c0c */ /* 0x000fe2000bf86270 */
[----:B------:R-:W0:Y:S01]  /*60b0*/  S2R R122, SR_TID.X ;  /* 0x00000000007a7919 */ /* 0x000e220000002100 */
[----:B------:R-:W-:Y:S01]  /*60c0*/  LEA.HI.X.SX32 R69, R2, R54, 0x1, P6 ;  /* 0x0000003602457211 */ /* 0x000fe200030f0eff */
[----:B------:R-:W1:Y:S01]  /*60d0*/  LDC R121, c[0x0][0x3a8] ;  /* 0x0000ea00ff797b82 */ /* 0x000e620000000800 */
[----:B------:R-:W-:Y:S01]  /*60e0*/  LOP3.LUT R76, R0, 0x74, RZ, 0xfc, !PT ;  /* 0x00000074004c7812 */ /* 0x000fe200078efcff */
[----:B------:R2:W4:Y:S03]  /*60f0*/  @!P5 LDG.E.U8 R111, desc[UR12][R70.64] ;  /* 0x0000000c466fd981 */ /* 0x000526000c1e1100 */
[----:B------:R-:W-:Y:S01]  /*6100*/  ISETP.GE.AND P5, PT, R76, UR18, PT ;  /* 0x000000124c007c0c */ /* 0x000fe2000bfa6270 */
[----:B------:R0:W4:Y:S01]  /*6110*/  @!P3 LDG.E.U8 R116, desc[UR12][R68.64] ;  /* 0x0000000c4474b981 */ /* 0x000122000c1e1100 */
[----:B------:R-:W-:-:S02]  /*6120*/  IADD3 R76, P3, PT, R120, R51, RZ ;  /* 0x00000033784c7210 */ /* 0x000fc40007f7e0ff */
[----:B--2---:R-:W-:-:S04]  /*6130*/  IADD3 R70, P6, PT, R77, R51, RZ ;  /* 0x000000334d467210 */ /* 0x004fc80007fde0ff */
[-C--:B------:R-:W-:Y:S02]  /*6140*/  LEA.HI.X.SX32 R71, R77, R54.reuse, 0x1, P6 ;  /* 0x000000364d477211 */ /* 0x080fe400030f0eff */
[----:B------:R-:W-:Y:S02]  /*6150*/  LEA.HI.X.SX32 R77, R120, R54, 0x1, P3 ;  /* 0x00000036784d7211 */ /* 0x000fe400018f0eff */
[----:B------:R-:W2:Y:S01]  /*6160*/  S2R R120, SR_TID.X ;  /* 0x0000000000787919 */ /* 0x000ea20000002100 */
[----:B------:R-:W-:-:S05]  /*6170*/  LOP3.LUT R2, R0, 0x68, RZ, 0xfc, !PT ;  /* 0x0000006800027812 */ /* 0x000fca00078efcff */
[----:B------:R-:W-:Y:S02]  /*6180*/  IMAD R2, R2, R119, RZ ;  /* 0x0000007702027224 */ /* 0x000fe400078e02ff */
[----:B------:R-:W1:Y:S03]  /*6190*/  LDC R119, c[0x0][0x3a8] ;  /* 0x0000ea00ff777b82 */ /* 0x000e660000000800 */
[----:B0-----:R-:W-:-:S04]  /*61a0*/  IADD3 R68, P6, PT, R2, R51, RZ ;  /* 0x0000003302447210 */ /* 0x001fc80007fde0ff */
[----:B------:R-:W-:Y:S02]  /*61b0*/  LEA.HI.X.SX32 R69, R2, R54, 0x1, P6 ;  /* 0x0000003602457211 */ /* 0x000fe400030f0eff */
[----:B------:R-:W-:-:S06]  /*61c0*/  PRMT R115, RZ, 0x7610, R115 ;  /* 0x00007610ff737816 */ /* 0x000fcc0000000073 */
[----:B------:R0:W4:Y:S01]  /*61d0*/  @!P5 LDG.E.U8 R115, desc[UR12][R76.64] ;  /* 0x0000000c4c73d981 */ /* 0x000122000c1e1100 */
[----:B--2---:R-:W-:-:S04]  /*61e0*/  SHF.R.U32.HI R2, RZ, 0x5, R120 ;  /* 0x00000005ff027819 */ /* 0x004fc80000011678 */
[----:B------:R-:W-:-:S04]  /*61f0*/  SGXT.U32 R2, R2, 0x2 ;  /* 0x000000020202781a */ /* 0x000fc80000000000 */
[----:B------:R-:W-:-:S05]  /*6200*/  LOP3.LUT R2, R2, 0x78, RZ, 0xfc, !PT ;  /* 0x0000007802027812 */ /* 0x000fca00078efcff */
[----:B-1----:R-:W-:Y:S02]  /*6210*/  IMAD R2, R2, R119, RZ ;  /* 0x0000007702027224 */ /* 0x002fe400078e02ff */
[----:B------:R-:W1:Y:S03]  /*6220*/  LDC R119, c[0x0][0x3a8] ;  /* 0x0000ea00ff777b82 */ /* 0x000e660000000800 */
[C---:B0-----:R-:W-:Y:S02]  /*6230*/  IADD3 R76, P5, PT, R2.reuse, R51, RZ ;  /* 0x00000033024c7210 */ /* 0x041fe40007fbe0ff */
[--C-:B------:R-:W-:Y:S02]  /*6240*/  SHF.R.U32.HI R120, RZ, 0x5, R122.reuse ;  /* 0x00000005ff787819 */ /* 0x100fe4000001167a */
[----:B------:R-:W-:Y:S02]  /*6250*/  LEA.HI.X.SX32 R77, R2, R54, 0x1, P5 ;  /* 0x00000036024d7211 */ /* 0x000fe400028f0eff */
[----:B------:R-:W-:-:S02]  /*6260*/  SHF.R.U32.HI R2, RZ, 0x5, R122 ;  /* 0x00000005ff027819 */ /* 0x000fc4000001167a */
[----:B------:R-:W-:Y:S02]  /*6270*/  LOP3.LUT R110, R0, 0x78, RZ, 0xfc, !PT ;  /* 0x00000078006e7812 */ /* 0x000fe400078efcff */
[----:B------:R-:W-:Y:S02]  /*6280*/  SHF.R.U32.HI R122, RZ, 0x5, R122 ;  /* 0x00000005ff7a7819 */ /* 0x000fe4000001167a */
[----:B------:R-:W-:Y:S02]  /*6290*/  ISETP.GE.AND P6, PT, R110, UR18, PT ;  /* 0x000000126e007c0c */ /* 0x000fe4000bfc6270 */
[----:B------:R-:W-:Y:S02]  /*62a0*/  SGXT.U32 R2, R2, 0x2 ;  /* 0x000000020202781a */ /* 0x000fe40000000000 */
[----:B------:R-:W-:Y:S02]  /*62b0*/  SGXT.U32 R120, R120, 0x2 ;  /* 0x000000027878781a */ /* 0x000fe40000000000 */
[----:B------:R-:W-:-:S02]  /*62c0*/  SGXT.U32 R122, R122, 0x2 ;  /* 0x000000027a7a781a */ /* 0x000fc40000000000 */
[----:B------:R-:W-:Y:S02]  /*62d0*/  LOP3.LUT R2, R2, 0x7c, RZ, 0xfc, !PT ;  /* 0x0000007c02027812 */ /* 0x000fe400078efcff */
[----:B------:R-:W-:Y:S02]  /*62e0*/  LOP3.LUT R122, R122, 0x5c, RZ, 0xfc, !PT ;  /* 0x0000005c7a7a7812 */ /* 0x000fe400078efcff */
[----:B------:R-:W-:Y:S02]  /*62f0*/  LOP3.LUT R120, R120, 0x6c, RZ, 0xfc, !PT ;  /* 0x0000006c78787812 */ /* 0x000fe400078efcff */
[----:B------:R-:W-:Y:S02]  /*6300*/  LOP3.LUT R109, R0, 0x7c, RZ, 0xfc, !PT ;  /* 0x0000007c006d7812 */ /* 0x000fe400078efcff */
[----:B------:R-:W-:Y:S02]  /*6310*/  PRMT R110, RZ, 0x7610, R110 ;  /* 0x00007610ff6e7816 */ /* 0x000fe4000000006e */
[----:B------:R-:W-:-:S02]  /*6320*/  PRMT R114, RZ, 0x7610, R114 ;  /* 0x00007610ff727816 */ /* 0x000fc40000000072 */
[----:B------:R-:W-:Y:S01]  /*6330*/  PRMT R118, RZ, 0x7610, R118 ;  /* 0x00007610ff767816 */ /* 0x000fe20000000076 */
[----:B------:R-:W-:Y:S01]  /*6340*/  IMAD R122, R122, R123, RZ ;  /* 0x0000007b7a7a7224 */ /* 0x000fe200078e02ff */
[----:B------:R-:W-:Y:S01]  /*6350*/  ISETP.GE.AND P3, PT, R109, UR18, PT ;  /* 0x000000126d007c0c */ /* 0x000fe2000bf66270 */
[----:B------:R-:W-:Y:S01]  /*6360*/  IMAD R120, R120, R121, RZ ;  /* 0x0000007978787224 */ /* 0x000fe200078e02ff */
[----:B------:R-:W2:Y:S01]  /*6370*/  @!P2 LDG.E.U8 R110, desc[UR12][R70.64] ;  /* 0x0000000c466ea981 */ /* 0x000ea2000c1e1100 */
[----:B-1----:R-:W-:-:S03]  /*6380*/  IMAD R2, R2, R119, RZ ;  /* 0x0000007702027224 */ /* 0x002fc600078e02ff */
[----:B------:R0:W2:Y:S04]  /*6390*/  @!P0 LDG.E.U8 R114, desc[UR12][R68.64] ;  /* 0x0000000c44728981 */ /* 0x0000a8000c1e1100 */
[----:B------:R1:W2:Y:S01]  /*63a0*/  @!P6 LDG.E.U8 R118, desc[UR12][R76.64] ;  /* 0x0000000c4c76e981 */ /* 0x0002a2000c1e1100 */
[----:B------:R-:W-:Y:S02]  /*63b0*/  PRMT R109, RZ, 0x7610, R109 ;  /* 0x00007610ff6d7816 */ /* 0x000fe4000000006d */
[----:B------:R-:W-:Y:S02]  /*63c0*/  PRMT R113, RZ, 0x7610, R113 ;  /* 0x00007610ff717816 */ /* 0x000fe40000000071 */
[----:B------:R-:W-:Y:S01]  /*63d0*/  PRMT R117, RZ, 0x7610, R117 ;  /* 0x00007610ff757816 */ /* 0x000fe20000000075 */
[----:B------:R-:W3:Y:S01]  /*63e0*/  S2R R0, SR_TID.X ;  /* 0x0000000000007919 */ /* 0x000ee20000002100 */
[-C--:B0-----:R-:W-:Y:S01]  /*63f0*/  IADD3 R68, P5, PT, R122, R51.reuse, RZ ;  /* 0x000000337a447210 */ /* 0x081fe20007fbe0ff */
[----:B------:R-:W0:Y:S01]  /*6400*/  S2UR UR77, SR_CgaCtaId ;  /* 0x00000000004d79c3 */ /* 0x000e220000008800 */
[----:B------:R-:W-:-:S02]  /*6410*/  IADD3 R70, P2, PT, R120, R51, RZ ;  /* 0x0000003378467210 */ /* 0x000fc40007f5e0ff */
[----:B-1----:R-:W-:Y:S02]  /*6420*/  IADD3 R76, P0, PT, R2, R51, RZ ;  /* 0x00000033024c7210 */ /* 0x002fe40007f1e0ff */
[-C--:B------:R-:W-:Y:S02]  /*6430*/  LEA.HI.X.SX32 R69, R122, R54.reuse, 0x1, P5 ;  /* 0x000000367a457211 */ /* 0x080fe400028f0eff */
[-C--:B------:R-:W-:Y:S01]  /*6440*/  LEA.HI.X.SX32 R71, R120, R54.reuse, 0x1, P2 ;  /* 0x0000003678477211 */ /* 0x080fe200010f0eff */
[----:B------:R-:W-:Y:S01]  /*6450*/  UMOV UR7, 0x400 ;  /* 0x0000040000077882 */ /* 0x000fe20000000000 */
[----:B------:R-:W-:Y:S01]  /*6460*/  LEA.HI.X.SX32 R77, R2, R54, 0x1, P0 ;  /* 0x00000036024d7211 */ /* 0x000fe200000f0eff */
[----:B------:R1:W2:Y:S01]  /*6470*/  @!P1 LDG.E.U8 R109, desc[UR12][R68.64] ;  /* 0x0000000c446d9981 */ /* 0x0002a2000c1e1100 */
[----:B------:R-:W3:Y:S03]  /*6480*/  LDC R121, c[0x0][0x3ac] ;  /* 0x0000eb00ff797b82 */ /* 0x000ee60000000800 */
[----:B------:R0:W2:Y:S04]  /*6490*/  @!P4 LDG.E.U8 R113, desc[UR12][R70.64] ;  /* 0x0000000c4671c981 */ /* 0x0000a8000c1e1100 */
[----:B------:R1:W2:Y:S01]  /*64a0*/  @!P3 LDG.E.U8 R117, desc[UR12][R76.64] ;  /* 0x0000000c4c75b981 */ /* 0x0002a2000c1e1100 */
[----:B0-----:R-:W-:Y:S01]  /*64b0*/  ULEA UR7, UR77, UR7, 0x18 ;  /* 0x000000074d077291 */ /* 0x001fe2000f8ec0ff */
[----:B---3--:R-:W-:Y:S01]  /*64c0*/  LOP3.LUT R207, R0, 0x7f, RZ, 0xc0, !PT ;  /* 0x0000007f00cf7812 */ /* 0x008fe200078ec0ff */
[----:B------:R-:W-:Y:S03]  /*64d0*/  BAR.SYNC.DEFER_BLOCKING 0x0 ;  /* 0x0000000000007b1d */ /* 0x000fe60000010000 */
[----:B-1----:R-:W-:-:S02]  /*64e0*/  LOP3.LUT R68, R207, 0x8, RZ, 0x3c, !PT ;  /* 0x00000008cf447812 */ /* 0x002fc400078e3cff */
[C---:B------:R-:W-:Y:S02]  /*64f0*/  LOP3.LUT R203, R207.reuse, 0x10, RZ, 0x3c, !PT ;  /* 0x00000010cfcb7812 */ /* 0x040fe400078e3cff */
[----:B------:R0:W-:Y:S04]  /*6500*/  STS.U8 [R207+UR7+0x200], R82 ;  /* 0x00020052cf007988 */ /* 0x0001e80008000007 */
[----:B------:R-:W-:Y:S04]  /*6510*/  STS.U8 [R207+UR7], R78 ;  /* 0x0000004ecf007988 */ /* 0x000fe80008000007 */
[----:B------:R-:W-:Y:S01]  /*6520*/  STS.U8 [R207+UR7+0x400], R86 ;  /* 0x00040056cf007988 */ /* 0x000fe20008000007 */
[----:B0-----:R-:W-:-:S03]  /*6530*/  LOP3.LUT R82, R207, 0x18, RZ, 0x3c, !PT ;  /* 0x00000018cf527812 */ /* 0x001fc600078e3cff */
[----:B------:R-:W-:Y:S04]  /*6540*/  STS.U8 [R207+UR7+0x600], R100 ;  /* 0x00060064cf007988 */ /* 0x000fe80008000007 */
[----:B------:R0:W-:Y:S01]  /*6550*/  STS.U8 [R207+UR7+0x800], R104 ;  /* 0x00080068cf007988 */ /* 0x0001e20008000007 */
[C---:B------:R-:W-:Y:S01]  /*6560*/  ISETP.GE.AND P0, PT, R207.reuse, UR18, PT ;  /* 0x00000012cf007c0c */ /* 0x040fe2000bf06270 */
[----:B0-----:R-:W-:Y:S01]  /*6570*/  IMAD R104, R207, R121, RZ ;  /* 0x00000079cf687224 */ /* 0x001fe200078e02ff */
[----:B------:R-:W-:-:S04]  /*6580*/  PRMT R202, RZ, 0x7610, R202 ;  /* 0x00007610ffca7816 */ /* 0x000fc800000000ca */
[C---:B------:R-:W-:Y:S02]  /*6590*/  IADD3 R70, P1, PT, R104.reuse, UR23, RZ ;  /* 0x0000001768467c10 */ /* 0x040fe4000ff3e0ff */
[----:B------:R-:W-:Y:S02]  /*65a0*/  IADD3 R78, P3, PT, R104, UR20, RZ ;  /* 0x00000014684e7c10 */ /* 0x000fe4000ff7e0ff */
[----:B------:R-:W-:Y:S02]  /*65b0*/  PRMT R76, RZ, 0x7610, R76 ;  /* 0x00007610ff4c7816 */ /* 0x000fe4000000004c */
[----:B------:R-:W-:Y:S01]  /*65c0*/  PRMT R196, RZ, 0x7610, R196 ;  /* 0x00007610ffc47816 */ /* 0x000fe200000000c4 */
[----:B----4-:R-:W-:Y:S04]  /*65d0*/  STS.U8 [R207+UR7+0xa00], R108 ;  /* 0x000a006ccf007988 */ /* 0x010fe80008000007 */
[----:B------:R-:W-:Y:S04]  /*65e0*/  STS.U8 [R207+UR7+0xc00], R112 ;  /* 0x000c0070cf007988 */ /* 0x000fe80008000007 */
[----:B------:R-:W-:Y:S04]  /*65f0*/  STS.U8 [R207+UR7+0xe00], R116 ;  /* 0x000e0074cf007988 */ /* 0x000fe80008000007 */
[----:B------:R-:W-:Y:S04]  /*6600*/  STS.U8 [R68+UR7+0x80], R79 ;  /* 0x0000804f44007988 */ /* 0x000fe80008000007 */
[----:B------:R-:W-:Y:S04]  /*6610*/  STS.U8 [R68+UR7+0x280], R83 ;  /* 0x0002805344007988 */ /* 0x000fe80008000007 */
[----:B------:R-:W-:Y:S04]  /*6620*/  STS.U8 [R68+UR7+0x480], R87 ;  /* 0x0004805744007988 */ /* 0x000fe80008000007 */
[----:B------:R0:W-:Y:S04]  /*6630*/  STS.U8 [R68+UR7+0x680], R97 ;  /* 0x0006806144007988 */ /* 0x0001e80008000007 */
[----:B------:R-:W-:Y:S04]  /*6640*/  STS.U8 [R68+UR7+0x880], R103 ;  /* 0x0008806744007988 */ /* 0x000fe80008000007 */
[----:B------:R-:W-:Y:S04]  /*6650*/  STS.U8 [R68+UR7+0xa80], R107 ;  /* 0x000a806b44007988 */ /* 0x000fe80008000007 */
[----:B------:R-:W-:Y:S04]  /*6660*/  STS.U8 [R68+UR7+0xc80], R111 ;  /* 0x000c806f44007988 */ /* 0x000fe80008000007 */
[----:B------:R1:W-:Y:S04]  /*6670*/  STS.U8 [R68+UR7+0xe80], R115 ;  /* 0x000e807344007988 */ /* 0x0003e80008000007 */
[----:B------:R3:W-:Y:S04]  /*6680*/  STS.U8 [R203+UR7+0x100], R80 ;  /* 0x00010050cb007988 */ /* 0x0007e80008000007 */
[----:B------:R-:W-:Y:S04]  /*6690*/  STS.U8 [R203+UR7+0x300], R84 ;  /* 0x00030054cb007988 */ /* 0x000fe80008000007 */
[----:B------:R-:W-:Y:S04]  /*66a0*/  STS.U8 [R203+UR7+0x500], R98 ;  /* 0x00050062cb007988 */ /* 0x000fe80008000007 */
[----:B------:R-:W-:Y:S04]  /*66b0*/  STS.U8 [R203+UR7+0x700], R102 ;  /* 0x00070066cb007988 */ /* 0x000fe80008000007 */
[----:B------:R-:W-:Y:S01]  /*66c0*/  STS.U8 [R203+UR7+0x900], R106 ;  /* 0x0009006acb007988 */ /* 0x000fe20008000007 */
[----:B0-----:R-:W-:-:S04]  /*66d0*/  SHF.R.S32.HI R97, RZ, 0x1f, R104 ;  /* 0x0000001fff617819 */ /* 0x001fc80000011468 */
[C---:B------:R-:W-:Y:S02]  /*66e0*/  IADD3.X R71, PT, PT, R97.reuse, UR70, RZ, P1, !PT ;  /* 0x0000004661477c10 */ /* 0x040fe40008ffe4ff */
[----:B-1----:R-:W-:Y:S02]  /*66f0*/  IADD3 R68, P1, PT, R104, UR22, RZ ;  /* 0x0000001668447c10 */ /* 0x002fe4000ff3e0ff */
[----:B------:R-:W-:Y:S01]  /*6700*/  PRMT R83, RZ, 0x7610, R83 ;  /* 0x00007610ff537816 */ /* 0x000fe20000000053 */
[----:B--2---:R-:W-:Y:S04]  /*6710*/  STS.U8 [R203+UR7+0xb00], R110 ;  /* 0x000b006ecb007988 */ /* 0x004fe80008000007 */
[----:B------:R-:W-:Y:S04]  /*6720*/  STS.U8 [R203+UR7+0xd00], R114 ;  /* 0x000d0072cb007988 */ /* 0x000fe80008000007 */
[----:B------:R-:W-:Y:S04]  /*6730*/  STS.U8 [R203+UR7+0xf00], R118 ;  /* 0x000f0076cb007988 */ /* 0x000fe80008000007 */
[----:B------:R0:W-:Y:S04]  /*6740*/  STS.U8 [R82+UR7+0x180], R81 ;  /* 0x0001805152007988 */ /* 0x0001e80008000007 */
[----:B------:R1:W-:Y:S04]  /*6750*/  STS.U8 [R82+UR7+0x380], R85 ;  /* 0x0003805552007988 */ /* 0x0003e80008000007 */
[----:B------:R-:W-:Y:S04]  /*6760*/  STS.U8 [R82+UR7+0x580], R99 ;  /* 0x0005806352007988 */ /* 0x000fe80008000007 */
[----:B------:R-:W-:Y:S04]  /*6770*/  STS.U8 [R82+UR7+0x780], R101 ;  /* 0x0007806552007988 */ /* 0x000fe80008000007 */
[----:B------:R-:W-:Y:S04]  /*6780*/  STS.U8 [R82+UR7+0x980], R105 ;  /* 0x0009806952007988 */ /* 0x000fe80008000007 */
[----:B------:R-:W-:Y:S04]  /*6790*/  STS.U8 [R82+UR7+0xb80], R109 ;  /* 0x000b806d52007988 */ /* 0x000fe80008000007 */
[----:B------:R-:W-:Y:S04]  /*67a0*/  STS.U8 [R82+UR7+0xd80], R113 ;  /* 0x000d807152007988 */ /* 0x000fe80008000007 */
[----:B------:R2:W-:Y:S01]  /*67b0*/  STS.U8 [R82+UR7+0xf80], R117 ;  /* 0x000f807552007988 */ /* 0x0005e20008000007 */
[----:B------:R-:W-:Y:S01]  /*67c0*/  BAR.SYNC.DEFER_BLOCKING 0x0 ;  /* 0x0000000000007b1d */ /* 0x000fe20000010000 */
[----:B------:R-:W-:-:S02]  /*67d0*/  IADD3.X R69, PT, PT, R97, UR71, RZ, P1, !PT ;  /* 0x0000004761457c10 */ /* 0x000fc40008ffe4ff */
[----:B------:R-:W-:Y:S02]  /*67e0*/  IADD3.X R79, PT, PT, R97, UR73, RZ, P3, !PT ;  /* 0x00000049614f7c10 */ /* 0x000fe40009ffe4ff */
[----:B------:R-:W-:Y:S02]  /*67f0*/  PRMT R200, RZ, 0x7610, R200 ;  /* 0x00007610ffc87816 */ /* 0x000fe400000000c8 */
[----:B------:R-:W-:Y:S01]  /*6800*/  PRMT R206, RZ, 0x7610, R206 ;  /* 0x00007610ffce7816 */ /* 0x000fe200000000ce */
[----:B------:R4:W2:Y:S04]  /*6810*/  @!P0 LDG.E.U8 R202, desc[UR12][R70.64] ;  /* 0x0000000c46ca8981 */ /* 0x0008a8000c1e1100 */
[----:B------:R0:W2:Y:S04]  /*6820*/  @!P0 LDG.E.U8 R83, desc[UR12][R68.64] ;  /* 0x0000000c44538981 */ /* 0x0000a8000c1e1100 */
[----:B------:R1:W2:Y:S01]  /*6830*/  @!P0 LDG.E.U8 R196, desc[UR12][R78.64] ;  /* 0x0000000c4ec48981 */ /* 0x0002a2000c1e1100 */
[----:B----4-:R-:W-:-:S04]  /*6840*/  IADD3 R70, P2, PT, R104, UR21, RZ ;  /* 0x0000001568467c10 */ /* 0x010fc8000ff5e0ff */
[----:B------:R-:W-:Y:S02]  /*6850*/  IADD3.X R71, PT, PT, R97, UR72, RZ, P2, !PT ;  /* 0x0000004861477c10 */ /* 0x000fe400097fe4ff */
[----:B0-----:R-:W-:-:S03]  /*6860*/  IADD3 R68, P1, PT, R104, UR19, RZ ;  /* 0x0000001368447c10 */ /* 0x001fc6000ff3e0ff */
[----:B------:R0:W4:Y:S01]  /*6870*/  @!P0 LDG.E.U8 R76, desc[UR12][R70.64] ;  /* 0x0000000c464c8981 */ /* 0x000122000c1e1100 */
[C---:B-1----:R-:W-:Y:S02]  /*6880*/  IADD3 R78, P3, PT, R104.reuse, UR8, RZ ;  /* 0x00000008684e7c10 */ /* 0x042fe4000ff7e0ff */
[----:B------:R-:W-:Y:S02]  /*6890*/  IADD3.X R69, PT, PT, R97, UR74, RZ, P1, !PT ;  /* 0x0000004a61457c10 */ /* 0x000fe40008ffe4ff */
[----:B0-----:R-:W-:-:S03]  /*68a0*/  IADD3 R70, P2, PT, R104, UR9, RZ ;  /* 0x0000000968467c10 */ /* 0x001fc6000ff5e0ff */
[----:B------:R0:W4:Y:S01]  /*68b0*/  @!P0 LDG.E.U8 R206, desc[UR12][R68.64] ;  /* 0x0000000c44ce8981 */ /* 0x000122000c1e1100 */
[----:B------:R-:W-:Y:S02]  /*68c0*/  PRMT R77, RZ, 0x7610, R77 ;  /* 0x00007610ff4d7816 */ /* 0x000fe4000000004d */
[C---:B------:R-:W-:Y:S02]  /*68d0*/  IADD3.X R71, PT, PT, R97.reuse, UR75, RZ, P2, !PT ;  /* 0x0000004b61477c10 */ /* 0x040fe400097fe4ff */
[----:B------:R-:W-:Y:S02]  /*68e0*/  IADD3.X R79, PT, PT, R97, UR76, RZ, P3, !PT ;  /* 0x0000004c614f7c10 */ /* 0x000fe40009ffe4ff */
[C---:B---3--:R-:W-:Y:S01]  /*68f0*/  IADD3 R80, P3, PT, R104.reuse, R96, RZ ;  /* 0x0000006068507210 */ /* 0x048fe20007f7e0ff */
[----:B------:R1:W3:Y:S01]  /*6900*/  @!P0 LDG.E.U8 R200, desc[UR12][R70.64] ;  /* 0x0000000c46c88981 */ /* 0x0002e2000c1e1100 */
[----:B0-----:R-:W-:-:S03]  /*6910*/  IADD3 R68, P1, PT, R104, UR5, RZ ;  /* 0x0000000568447c10 */ /* 0x001fc6000ff3e0ff */
[----:B------:R0:W3:Y:S01]  /*6920*/  @!P0 LDG.E.U8 R77, desc[UR12][R78.64] ;  /* 0x0000000c4e4d8981 */ /* 0x0000e2000c1e1100 */
[----:B------:R-:W-:Y:S01]  /*6930*/  PRMT R199, RZ, 0x7610, R199 ;  /* 0x00007610ffc77816 */ /* 0x000fe200000000c7 */
[C---:B------:R-:W-:Y:S01]  /*6940*/  IMAD.X R81, R97.reuse, 0x1, R95, P3 ;  /* 0x0000000161517824 */ /* 0x040fe200018e065f */
[C---:B-1----:R-:W-:Y:S02]  /*6950*/  IADD3 R70, P2, PT, R104.reuse, R94, RZ ;  /* 0x0000005e68467210 */ /* 0x042fe40007f5e0ff */
[----:B------:R-:W-:Y:S02]  /*6960*/  PRMT R183, RZ, 0x7610, R183 ;  /* 0x00007610ffb77816 */ /* 0x000fe400000000b7 */
[----:B0-----:R-:W-:Y:S01]  /*6970*/  PRMT R79, RZ, 0x7610, R79 ;  /* 0x00007610ff4f7816 */ /* 0x001fe2000000004f */
[C---:B------:R-:W-:Y:S01]  /*6980*/  IMAD.X R71, R97.reuse, 0x1, R93, P2 ;  /* 0x0000000161477824 */ /* 0x040fe200010e065d */
[----:B------:R-:W-:Y:S02]  /*6990*/  IADD3 RZ, P3, PT, R104, R23, RZ ;  /* 0x0000001768ff7210 */ /* 0x000fe40007f7e0ff */
[----:B------:R-:W-:-:S02]  /*69a0*/  IADD3.X R69, PT, PT, R97, UR6, RZ, P1, !PT ;  /* 0x0000000661457c10 */ /* 0x000fc40008ffe4ff */
[C---:B------:R-:W-:Y:S01]  /*69b0*/  IADD3 RZ, P2, PT, R104.reuse, R21, RZ ;  /* 0x0000001568ff7210 */ /* 0x040fe20007f5e0ff */
[----:B------:R0:W3:Y:S01]  /*69c0*/  @!P0 LDG.E.U8 R79, desc[UR12][R80.64] ;  /* 0x0000000c504f8981 */ /* 0x0000e2000c1e1100 */
[C---:B------:R-:W-:Y:S02]  /*69d0*/  IADD3 RZ, P1, PT, R104.reuse, R19, RZ ;  /* 0x0000001368ff7210 */ /* 0x040fe40007f3e0ff */
[----:B------:R-:W-:Y:S01]  /*69e0*/  PRMT R188, RZ, 0x7610, R188 ;  /* 0x00007610ffbc7816 */ /* 0x000fe200000000bc */
[----:B------:R1:W3:Y:S01]  /*69f0*/  @!P0 LDG.E.U8 R199, desc[UR12][R70.64] ;  /* 0x0000000c46c78981 */ /* 0x0002e2000c1e1100 */
[----:B------:R-:W-:Y:S02]  /*6a00*/  PRMT R210, RZ, 0x7610, R210 ;  /* 0x00007610ffd27816 */ /* 0x000fe400000000d2 */
[----:B------:R-:W-:Y:S01]  /*6a10*/  PRMT R184, RZ, 0x7610, R184 ;  /* 0x00007610ffb87816 */ /* 0x000fe200000000b8 */
[----:B------:R1:W3:Y:S01]  /*6a20*/  @!P0 LDG.E.U8 R183, desc[UR12][R68.64] ;  /* 0x0000000c44b78981 */ /* 0x0002e2000c1e1100 */
[----:B0-----:R-:W-:-:S02]  /*6a30*/  IMAD.IADD R80, R104, 0x1, R23 ;  /* 0x0000000168507824 */ /* 0x001fc400078e0217 */
[C---:B------:R-:W-:Y:S01]  /*6a40*/  IMAD.X R81, R97.reuse, 0x1, R44, P3 ;  /* 0x0000000161517824 */ /* 0x040fe200018e062c */
[C---:B------:R-:W-:Y:S01]  /*6a50*/  IADD3 RZ, P3, PT, R104.reuse, R29, RZ ;  /* 0x0000001d68ff7210 */ /* 0x040fe20007f7e0ff */
[C---:B-1----:R-:W-:Y:S02]  /*6a60*/  IMAD.IADD R70, R104.reuse, 0x1, R21 ;  /* 0x0000000168467824 */ /* 0x042fe400078e0215 */
[C---:B------:R-:W-:Y:S01]  /*6a70*/  IMAD.X R71, R97.reuse, 0x1, R42, P2 ;  /* 0x0000000161477824 */ /* 0x040fe200010e062a */
[C---:B------:R-:W-:Y:S01]  /*6a80*/  IADD3 RZ, P2, PT, R104.reuse, R27, RZ ;  /* 0x0000001b68ff7210 */ /* 0x040fe20007f5e0ff */
[C---:B------:R-:W-:Y:S01]  /*6a90*/  IMAD.IADD R68, R104.reuse, 0x1, R19 ;  /* 0x0000000168447824 */ /* 0x040fe200078e0213 */
[----:B------:R0:W3:Y:S01]  /*6aa0*/  @!P0 LDG.E.U8 R188, desc[UR12][R80.64] ;  /* 0x0000000c50bc8981 */ /* 0x0000e2000c1e1100 */
[C---:B------:R-:W-:Y:S01]  /*6ab0*/  IMAD.X R69, R97.reuse, 0x1, R40, P1 ;  /* 0x0000000161457824 */ /* 0x040fe200008e0628 */
[C---:B------:R-:W-:Y:S01]  /*6ac0*/  IADD3 RZ, P1, PT, R104.reuse, R25, RZ ;  /* 0x0000001968ff7210 */ /* 0x040fe20007f3e0ff */
[C---:B------:R-:W-:Y:S01]  /*6ad0*/  IMAD.IADD R84, R104.reuse, 0x1, R27 ;  /* 0x0000000168547824 */ /* 0x040fe200078e021b */
[----:B------:R1:W3:Y:S01]  /*6ae0*/  @!P0 LDG.E.U8 R210, desc[UR12][R70.64] ;  /* 0x0000000c46d28981 */ /* 0x0002e2000c1e1100 */
[----:B------:R-:W-:Y:S01]  /*6af0*/  PRMT R211, RZ, 0x7610, R211 ;  /* 0x00007610ffd37816 */ /* 0x000fe200000000d3 */
[C---:B------:R-:W-:Y:S01]  /*6b00*/  IMAD.X R85, R97.reuse, 0x1, R48, P2 ;  /* 0x0000000161557824 */ /* 0x040fe200010e0630 */
[C---:B------:R-:W-:Y:S01]  /*6b10*/  IADD3 RZ, P2, PT, R104.reuse, R33, RZ ;  /* 0x0000002168ff7210 */ /* 0x040fe20007f5e0ff */
[----:B------:R1:W3:Y:S01]  /*6b20*/  @!P0 LDG.E.U8 R184, desc[UR12][R68.64] ;  /* 0x0000000c44b88981 */ /* 0x0002e2000c1e1100 */
[C---:B------:R-:W-:Y:S01]  /*6b30*/  IMAD.IADD R86, R104.reuse, 0x1, R29 ;  /* 0x0000000168567824 */ /* 0x040fe200078e021d */
[----:B0-----:R-:W-:Y:S01]  /*6b40*/  PRMT R80, RZ, 0x7610, R80 ;  /* 0x00007610ff507816 */ /* 0x001fe20000000050 */
[----:B------:R-:W-:Y:S01]  /*6b50*/  IMAD.X R87, R97, 0x1, R49, P3 ;  /* 0x0000000161577824 */ /* 0x000fe200018e0631 */
[----:B------:R-:W-:Y:S01]  /*6b60*/  IADD3 RZ, P3, PT, R104, R35, RZ ;  /* 0x0000002368ff7210 */ /* 0x000fe20007f7e0ff */
[----:B------:R0:W3:Y:S01]  /*6b70*/  @!P0 LDG.E.U8 R211, desc[UR12][R84.64] ;  /* 0x0000000c54d38981 */ /* 0x0000e2000c1e1100 */
[----:B-1----:R-:W-:-:S02]  /*6b80*/  PRMT R70, RZ, 0x7610, R70 ;  /* 0x00007610ff467816 */ /* 0x002fc40000000046 */
[----:B------:R-:W-:Y:S01]  /*6b90*/  PRMT R192, RZ, 0x7610, R192 ;  /* 0x00007610ffc07816 */ /* 0x000fe200000000c0 */
[----:B------:R1:W3:Y:S01]  /*6ba0*/  @!P0 LDG.E.U8 R80, desc[UR12][R86.64] ;  /* 0x0000000c56508981 */ /* 0x0002e2000c1e1100 */
[C---:B------:R-:W-:Y:S02]  /*6bb0*/  IMAD.IADD R68, R104.reuse, 0x1, R25 ;  /* 0x0000000168447824 */ /* 0x040fe400078e0219 */
[C---:B------:R-:W-:Y:S01]  /*6bc0*/  IMAD.X R69, R97.reuse, 0x1, R46, P1 ;  /* 0x0000000161457824 */ /* 0x040fe200008e062e */
[C---:B------:R-:W-:Y:S02]  /*6bd0*/  IADD3 RZ, P1, PT, R104.reuse, R31, RZ ;  /* 0x0000001f68ff7210 */ /* 0x040fe40007f3e0ff */
[----:B------:R-:W-:Y:S01]  /*6be0*/  PRMT R194, RZ, 0x7610, R194 ;  /* 0x00007610ffc27816 */ /* 0x000fe200000000c2 */
[C---:B0-----:R-:W-:Y:S01]  /*6bf0*/  IMAD.X R85, R97.reuse, 0x1, R52, P2 ;  /* 0x0000000161557824 */ /* 0x041fe200010e0634 */
[----:B------:R0:W3:Y:S01]  /*6c00*/  @!P0 LDG.E.U8 R70, desc[UR12][R68.64] ;  /* 0x0000000c44468981 */ /* 0x0000e2000c1e1100 */
[----:B------:R-:W-:Y:S01]  /*6c10*/  PRMT R205, RZ, 0x7610, R205 ;  /* 0x00007610ffcd7816 */ /* 0x000fe200000000cd */
[C---:B-1----:R-:W-:Y:S01]  /*6c20*/  IMAD.IADD R86, R104.reuse, 0x1, R35 ;  /* 0x0000000168567824 */ /* 0x042fe200078e0223 */
[----:B------:R-:W-:Y:S01]  /*6c30*/  IADD3 RZ, P2, PT, R104, R39, RZ ;  /* 0x0000002768ff7210 */ /* 0x000fe20007f5e0ff */
[----:B------:R-:W-:-:S02]  /*6c40*/  IMAD.X R87, R97, 0x1, R53, P3 ;  /* 0x0000000161577824 */ /* 0x000fc400018e0635 */
[C---:B------:R-:W-:Y:S01]  /*6c50*/  IMAD.IADD R84, R104.reuse, 0x1, R33 ;  /* 0x0000000168547824 */ /* 0x040fe200078e0221 */
[C---:B------:R-:W-:Y:S02]  /*6c60*/  IADD3 RZ, P3, PT, R104.reuse, R41, RZ ;  /* 0x0000002968ff7210 */ /* 0x040fe40007f7e0ff */
[----:B------:R1:W3:Y:S01]  /*6c70*/  @!P0 LDG.E.U8 R192, desc[UR12][R86.64] ;  /* 0x0000000c56c08981 */ /* 0x0002e2000c1e1100 */
[C---:B0-----:R-:W-:Y:S02]  /*6c80*/  IMAD.IADD R68, R104.reuse, 0x1, R31 ;  /* 0x0000000168447824 */ /* 0x041fe400078e021f */
[----:B------:R-:W-:Y:S01]  /*6c90*/  IMAD.X R69, R97, 0x1, R50, P1 ;  /* 0x0000000161457824 */ /* 0x000fe200008e0632 */
[C---:B------:R-:W-:Y:S01]  /*6ca0*/  IADD3 RZ, P1, PT, R104.reuse, R37, RZ ;  /* 0x0000002568ff7210 */ /* 0x040fe20007f3e0ff */
[----:B------:R0:W3:Y:S01]  /*6cb0*/  @!P0 LDG.E.U8 R205, desc[UR12][R84.64] ;  /* 0x0000000c54cd8981 */ /* 0x0000e2000c1e1100 */
[----:B--2---:R-:W-:Y:S02]  /*6cc0*/  PRMT R82, RZ, 0x7610, R82 ;  /* 0x00007610ff527816 */ /* 0x004fe40000000052 */
[----:B------:R-:W-:Y:S01]  /*6cd0*/  PRMT R195, RZ, 0x7610, R195 ;  /* 0x00007610ffc37816 */ /* 0x000fe200000000c3 */
[----:B------:R2:W3:Y:S01]  /*6ce0*/  @!P0 LDG.E.U8 R194, desc[UR12][R68.64] ;  /* 0x0000000c44c28981 */ /* 0x0004e2000c1e1100 */
[----:B-1----:R-:W-:-:S02]  /*6cf0*/  IMAD.IADD R86, R104, 0x1, R39 ;  /* 0x0000000168567824 */ /* 0x002fc400078e0227 */
[C---:B------:R-:W-:Y:S01]  /*6d00*/  IMAD.X R87, R97.reuse, 0x1, R88, P2 ;  /* 0x0000000161577824 */ /* 0x040fe200010e0658 */
[C---:B------:R-:W-:Y:S01]  /*6d10*/  IADD3 RZ, P2, PT, R104.reuse, R45, RZ ;  /* 0x0000002d68ff7210 */ /* 0x040fe20007f5e0ff */
[C---:B------:R-:W-:Y:S02]  /*6d20*/  IMAD.IADD R98, R104.reuse, 0x1, R41 ;  /* 0x0000000168627824 */ /* 0x040fe400078e0229 */
[C---:B0-----:R-:W-:Y:S01]  /*6d30*/  IMAD.IADD R84, R104.reuse, 0x1, R37 ;  /* 0x0000000168547824 */ /* 0x041fe200078e0225 */
[----:B------:R0:W3:Y:S01]  /*6d40*/  @!P0 LDG.E.U8 R82, desc[UR12][R86.64] ;  /* 0x0000000c56528981 */ /* 0x0000e2000c1e1100 */
[C---:B------:R-:W-:Y:S01]  /*6d50*/  IMAD.X R85, R97.reuse, 0x1, R55, P1 ;  /* 0x0000000161557824 */ /* 0x040fe200008e0637 */
[----:B--2---:R-:W-:Y:S01]  /*6d60*/  PRMT R69, RZ, 0x7610, R69 ;  /* 0x00007610ff457816 */ /* 0x004fe20000000045 */
[----:B------:R-:W-:Y:S01]  /*6d70*/  IMAD.X R99, R97, 0x1, R89, P3 ;  /* 0x0000000161637824 */ /* 0x000fe200018e0659 */
[C---:B------:R-:W-:Y:S02]  /*6d80*/  IADD3 RZ, P1, PT, R104.reuse, R43, RZ ;  /* 0x0000002b68ff7210 */ /* 0x040fe40007f3e0ff */
[----:B------:R-:W-:Y:S01]  /*6d90*/  IADD3 RZ, P3, PT, R104, R47, RZ ;  /* 0x0000002f68ff7210 */ /* 0x000fe20007f7e0ff */
[----:B------:R1:W2:Y:S01]  /*6da0*/  @!P0 LDG.E.U8 R195, desc[UR12][R84.64] ;  /* 0x0000000c54c38981 */ /* 0x0002a2000c1e1100 */
[----:B------:R-:W-:-:S02]  /*6db0*/  PRMT R181, RZ, 0x7610, R181 ;  /* 0x00007610ffb57816 */ /* 0x000fc400000000b5 */
[----:B------:R-:W-:Y:S01]  /*6dc0*/  PRMT R182, RZ, 0x7610, R182 ;  /* 0x00007610ffb67816 */ /* 0x000fe200000000b6 */
[C---:B0-----:R-:W-:Y:S01]  /*6dd0*/  IMAD.IADD R86, R104.reuse, 0x1, R45 ;  /* 0x0000000168567824 */ /* 0x041fe200078e022d */
[----:B------:R0:W2:Y:S01]  /*6de0*/  @!P0 LDG.E.U8 R69, desc[UR12][R98.64] ;  /* 0x0000000c62458981 */ /* 0x0000a2000c1e1100 */
[C---:B------:R-:W-:Y:S01]  /*6df0*/  IMAD.X R87, R97.reuse, 0x1, R91, P2 ;  /* 0x0000000161577824 */ /* 0x040fe200010e065b */
[----:B------:R-:W-:Y:S02]  /*6e00*/  PRMT R193, RZ, 0x7610, R193 ;  /* 0x00007610ffc17816 */ /* 0x000fe400000000c1 */
[C---:B------:R-:W-:Y:S01]  /*6e10*/  IADD3 RZ, P2, PT, R104.reuse, UR16, RZ ;  /* 0x0000001068ff7c10 */ /* 0x040fe2000ff5e0ff */
[C---:B-1----:R-:W-:Y:S01]  /*6e20*/  IMAD.IADD R84, R104.reuse, 0x1, R43 ;  /* 0x0000000168547824 */ /* 0x042fe200078e022b */
[----:B------:R1:W2:Y:S01]  /*6e30*/  @!P0 LDG.E.U8 R181, desc[UR12][R86.64] ;  /* 0x0000000c56b58981 */ /* 0x0002a2000c1e1100 */
[----:B------:R-:W-:Y:S01]  /*6e40*/  IMAD.X R85, R97, 0x1, R90, P1 ;  /* 0x0000000161557824 */ /* 0x000fe200008e065a */
[C---:B------:R-:W-:Y:S01]  /*6e50*/  IADD3 RZ, P1, PT, R104.reuse, UR17, RZ ;  /* 0x0000001168ff7c10 */ /* 0x040fe2000ff3e0ff */
[----:B0-----:R-:W-:-:S02]  /*6e60*/  IMAD.IADD R98, R104, 0x1, R47 ;  /* 0x0000000168627824 */ /* 0x001fc400078e022f */
[C---:B------:R-:W-:Y:S01]  /*6e70*/  IMAD.X R99, R97.reuse, 0x1, R92, P3 ;  /* 0x0000000161637824 */ /* 0x040fe200018e065c */
[C---:B------:R-:W-:Y:S01]  /*6e80*/  IADD3 RZ, P3, PT, R104.reuse, UR15, RZ ;  /* 0x0000000f68ff7c10 */ /* 0x040fe2000ff7e0ff */
[----:B------:R0:W2:Y:S01]  /*6e90*/  @!P0 LDG.E.U8 R182, desc[UR12][R84.64] ;  /* 0x0000000c54b68981 */ /* 0x0000a2000c1e1100 */
[----:B------:R-:W-:Y:S01]  /*6ea0*/  PRMT R198, RZ, 0x7610, R198 ;  /* 0x00007610ffc67816 */ /* 0x000fe200000000c6 */
[C---:B-1----:R-:W-:Y:S01]  /*6eb0*/  VIADD R86, R104.reuse, UR16 ;  /* 0x0000001068567c36 */ /* 0x042fe20008000000 */
[----:B------:R-:W-:Y:S01]  /*6ec0*/  PRMT R208, RZ, 0x7610, R208 ;  /* 0x00007610ffd07816 */ /* 0x000fe200000000d0 */
[----:B------:R1:W2:Y:S01]  /*6ed0*/  @!P0 LDG.E.U8 R193, desc[UR12][R98.64] ;  /* 0x0000000c62c18981 */ /* 0x0002a2000c1e1100 */
[C---:B------:R-:W-:Y:S02]  /*6ee0*/  IADD3.X R87, PT, PT, R97.reuse, UR11, RZ, P2, !PT ;  /* 0x0000000b61577c10 */ /* 0x040fe400097fe4ff */
[----:B------:R-:W-:Y:S01]  /*6ef0*/  PRMT R197, RZ, 0x7610, R197 ;  /* 0x00007610ffc57816 */ /* 0x000fe200000000c5 */
[C---:B0-----:R-:W-:Y:S01]  /*6f00*/  VIADD R84, R104.reuse, UR17 ;  /* 0x0000001168547c36 */ /* 0x041fe20008000000 */
[C---:B------:R-:W-:Y:S01]  /*6f10*/  IADD3.X R85, PT, PT, R97.reuse, UR10, RZ, P1, !PT ;  /* 0x0000000a61557c10 */ /* 0x040fe20008ffe4ff */
[----:B------:R0:W2:Y:S01]  /*6f20*/  @!P0 LDG.E.U8 R198, desc[UR12][R86.64] ;  /* 0x0000000c56c68981 */ /* 0x0000a2000c1e1100 */
[C---:B------:R-:W-:Y:S01]  /*6f30*/  IADD3 RZ, P1, PT, R104.reuse, UR14, RZ ;  /* 0x0000000e68ff7c10 */ /* 0x040fe2000ff3e0ff */
[C---:B-1----:R-:W-:Y:S01]  /*6f40*/  VIADD R98, R104.reuse, UR15 ;  /* 0x0000000f68627c36 */ /* 0x042fe20008000000 */
[----:B------:R-:W-:Y:S01]  /*6f50*/  IADD3.X R99, PT, PT, R97, UR46, RZ, P3, !PT ;  /* 0x0000002e61637c10 */ /* 0x000fe20009ffe4ff */
[----:B------:R1:W2:Y:S01]  /*6f60*/  @!P0 LDG.E.U8 R208, desc[UR12][R84.64] ;  /* 0x0000000c54d08981 */ /* 0x0002a2000c1e1100 */
[----:B------:R-:W-:-:S02]  /*6f70*/  IADD3 RZ, P2, PT, R104, UR44, RZ ;  /* 0x0000002c68ff7c10 */ /* 0x000fc4000ff5e0ff */
[C---:B------:R-:W-:Y:S01]  /*6f80*/  IADD3 RZ, P3, PT, R104.reuse, UR43, RZ ;  /* 0x0000002b68ff7c10 */ /* 0x040fe2000ff7e0ff */
[----:B------:R1:W2:Y:S01]  /*6f90*/  @!P0 LDG.E.U8 R197, desc[UR12][R98.64] ;  /* 0x0000000c62c58981 */ /* 0x0002a2000c1e1100 */
[----:B------:R-:W-:Y:S02]  /*6fa0*/  PRMT R185, RZ, 0x7610, R185 ;  /* 0x00007610ffb97816 */ /* 0x000fe400000000b9 */
[----:B0-----:R-:W-:Y:S01]  /*6fb0*/  PRMT R87, RZ, 0x7610, R87 ;  /* 0x00007610ff577816 */ /* 0x001fe20000000057 */
[C---:B------:R-:W-:Y:S01]  /*6fc0*/  VIADD R100, R104.reuse, UR43 ;  /* 0x0000002b68647c36 */ /* 0x040fe20008000000 */
[----:B------:R-:W-:Y:S01]  /*6fd0*/  PRMT R204, RZ, 0x7610, R204 ;  /* 0x00007610ffcc7816 */ /* 0x000fe200000000cc */
[C---:B-1----:R-:W-:Y:S01]  /*6fe0*/  VIADD R84, R104.reuse, UR14 ;  /* 0x0000000e68547c36 */ /* 0x042fe20008000000 */
[C---:B------:R-:W-:Y:S02]  /*6ff0*/  IADD3.X R85, PT, PT, R97.reuse, UR47, RZ, P1, !PT ;  /* 0x0000002f61557c10 */ /* 0x040fe40008ffe4ff */
[C---:B------:R-:W-:Y:S01]  /*7000*/  IADD3.X R101, PT, PT, R97.reuse, UR50, RZ, P3, !PT ;  /* 0x0000003261657c10 */ /* 0x040fe20009ffe4ff */
[C---:B------:R-:W-:Y:S01]  /*7010*/  VIADD R98, R104.reuse, UR44 ;  /* 0x0000002c68627c36 */ /* 0x040fe20008000000 */
[----:B------:R-:W-:Y:S01]  /*7020*/  IADD3.X R99, PT, PT, R97, UR49, RZ, P2, !PT ;  /* 0x0000003161637c10 */ /* 0x000fe200097fe4ff */
[----:B------:R0:W2:Y:S01]  /*7030*/  @!P0 LDG.E.U8 R87, desc[UR12][R84.64] ;  /* 0x0000000c54578981 */ /* 0x0000a2000c1e1100 */
[----:B------:R-:W-:-:S02]  /*7040*/  IADD3 RZ, P1, PT, R104, UR42, RZ ;  /* 0x0000002a68ff7c10 */ /* 0x000fc4000ff3e0ff */
[C---:B------:R-:W-:Y:S01]  /*7050*/  IADD3 RZ, P2, PT, R104.reuse, UR41, RZ ;  /* 0x0000002968ff7c10 */ /* 0x040fe2000ff5e0ff */
[----:B------:R1:W2:Y:S01]  /*7060*/  @!P0 LDG.E.U8 R185, desc[UR12][R98.64] ;  /* 0x0000000c62b98981 */ /* 0x0002a2000c1e1100 */
[C---:B------:R-:W-:Y:S01]  /*7070*/  IADD3 RZ, P3, PT, R104.reuse, UR40, RZ ;  /* 0x0000002868ff7c10 */ /* 0x040fe2000ff7e0ff */
[C---:B------:R-:W-:Y:S01]  /*7080*/  VIADD R102, R104.reuse, UR40 ;  /* 0x0000002868667c36 */ /* 0x040fe20008000000 */
[----:B------:R-:W-:Y:S01]  /*7090*/  PRMT R186, RZ, 0x7610, R186 ;  /* 0x00007610ffba7816 */ /* 0x000fe200000000ba */
[----:B------:R1:W2:Y:S01]  /*70a0*/  @!P0 LDG.E.U8 R204, desc[UR12][R100.64] ;  /* 0x0000000c64cc8981 */ /* 0x0002a2000c1e1100 */
[----:B------:R-:W-:Y:S02]  /*70b0*/  PRMT R213, RZ, 0x7610, R213 ;  /* 0x00007610ffd57816 */ /* 0x000fe400000000d5 */
[----:B0-----:R-:W-:Y:S02]  /*70c0*/  PRMT R85, RZ, 0x7610, R85 ;  /* 0x00007610ff557816 */ /* 0x001fe40000000055 */
[C---:B------:R-:W-:Y:S01]  /*70d0*/  IADD3.X R103, PT, PT, R97.reuse, UR53, RZ, P3, !PT ;  /* 0x0000003561677c10 */ /* 0x040fe20009ffe4ff */
[C---:B-1----:R-:W-:Y:S01]  /*70e0*/  VIADD R98, R104.reuse, UR42 ;  /* 0x0000002a68627c36 */ /* 0x042fe20008000000 */
[C---:B------:R-:W-:Y:S01]  /*70f0*/  IADD3.X R99, PT, PT, R97.reuse, UR51, RZ, P1, !PT ;  /* 0x0000003361637c10 */ /* 0x040fe20008ffe4ff */
[----:B------:R-:W-:Y:S01]  /*7100*/  VIADD R100, R104, UR41 ;  /* 0x0000002968647c36 */ /* 0x000fe20008000000 */
[----:B------:R-:W-:-:S03]  /*7110*/  IADD3.X R101, PT, PT, R97, UR52, RZ, P2, !PT ;  /* 0x0000003461657c10 */ /* 0x000fc600097fe4ff */
[----:B------:R0:W2:Y:S01]  /*7120*/  @!P0 LDG.E.U8 R186, desc[UR12][R98.64] ;  /* 0x0000000c62ba8981 */ /* 0x0000a2000c1e1100 */
[C---:B------:R-:W-:Y:S02]  /*7130*/  IADD3 RZ, P1, PT, R104.reuse, UR39, RZ ;  /* 0x0000002768ff7c10 */ /* 0x040fe4000ff3e0ff */
[C---:B------:R-:W-:Y:S01]  /*7140*/  IADD3 RZ, P2, PT, R104.reuse, UR38, RZ ;  /* 0x0000002668ff7c10 */ /* 0x040fe2000ff5e0ff */
[----:B------:R1:W2:Y:S01]  /*7150*/  @!P0 LDG.E.U8 R85, desc[UR12][R100.64] ;  /* 0x0000000c64558981 */ /* 0x0002a2000c1e1100 */
[C---:B------:R-:W-:Y:S02]  /*7160*/  IADD3 RZ, P3, PT, R104.reuse, UR37, RZ ;  /* 0x0000002568ff7c10 */ /* 0x040fe4000ff7e0ff */
[----:B------:R-:W-:Y:S01]  /*7170*/  PRMT R187, RZ, 0x7610, R187 ;  /* 0x00007610ffbb7816 */ /* 0x000fe200000000bb */
[----:B------:R1:W2:Y:S01]  /*7180*/  @!P0 LDG.E.U8 R213, desc[UR12][R102.64] ;  /* 0x0000000c66d58981 */ /* 0x0002a2000c1e1100 */
[----:B------:R-:W-:Y:S01]  /*7190*/  PRMT R78, RZ, 0x7610, R78 ;  /* 0x00007610ff4e7816 */ /* 0x000fe2000000004e */
[----:B0-----:R-:W-:Y:S01]  /*71a0*/  VIADD R98, R104, UR39 ;  /* 0x0000002768627c36 */ /* 0x001fe20008000000 */
[----:B------:R-:W-:-:S02]  /*71b0*/  PRMT R68, RZ, 0x7610, R68 ;  /* 0x00007610ff447816 */ /* 0x000fc40000000044 */
[C---:B------:R-:W-:Y:S01]  /*71c0*/  IADD3.X R99, PT, PT, R97.reuse, UR54, RZ, P1, !PT ;  /* 0x0000003661637c10 */ /* 0x040fe20008ffe4ff */
[C---:B-1----:R-:W-:Y:S01]  /*71d0*/  VIADD R100, R104.reuse, UR38 ;  /* 0x0000002668647c36 */ /* 0x042fe20008000000 */
[C---:B------:R-:W-:Y:S01]  /*71e0*/  IADD3.X R101, PT, PT, R97.reuse, UR55, RZ, P2, !PT ;  /* 0x0000003761657c10 */ /* 0x040fe200097fe4ff */
[C---:B------:R-:W-:Y:S01]  /*71f0*/  VIADD R102, R104.reuse, UR37 ;  /* 0x0000002568667c36 */ /* 0x040fe20008000000 */
[----:B------:R-:W-:Y:S01]  /*7200*/  IADD3.X R103, PT, PT, R97, UR56, RZ, P3, !PT ;  /* 0x0000003861677c10 */ /* 0x000fe20009ffe4ff */
[----:B------:R0:W2:Y:S01]  /*7210*/  @!P0 LDG.E.U8 R187, desc[UR12][R98.64] ;  /* 0x0000000c62bb8981 */ /* 0x0000a2000c1e1100 */
[C---:B------:R-:W-:Y:S02]  /*7220*/  IADD3 RZ, P1, PT, R104.reuse, UR36, RZ ;  /* 0x0000002468ff7c10 */ /* 0x040fe4000ff3e0ff */
[C---:B------:R-:W-:Y:S01]  /*7230*/  IADD3 RZ, P2, PT, R104.reuse, UR35, RZ ;  /* 0x0000002368ff7c10 */ /* 0x040fe2000ff5e0ff */
[----:B------:R1:W2:Y:S01]  /*7240*/  @!P0 LDG.E.U8 R78, desc[UR12][R100.64] ;  /* 0x0000000c644e8981 */ /* 0x0002a2000c1e1100 */
[----:B------:R-:W-:-:S02]  /*7250*/  IADD3 RZ, P3, PT, R104, UR34, RZ ;  /* 0x0000002268ff7c10 */ /* 0x000fc4000ff7e0ff */
[----:B------:R-:W-:Y:S01]  /*7260*/  PRMT R209, RZ, 0x7610, R209 ;  /* 0x00007610ffd17816 */ /* 0x000fe200000000d1 */
[----:B------:R1:W2:Y:S01]  /*7270*/  @!P0 LDG.E.U8 R68, desc[UR12][R102.64] ;  /* 0x0000000c66448981 */ /* 0x0002a2000c1e1100 */
[----:B------:R-:W-:Y:S01]  /*7280*/  PRMT R201, RZ, 0x7610, R201 ;  /* 0x00007610ffc97816 */ /* 0x000fe200000000c9 */
[C---:B0-----:R-:W-:Y:S01]  /*7290*/  VIADD R98, R104.reuse, UR36 ;  /* 0x0000002468627c36 */ /* 0x041fe20008000000 */
[----:B------:R-:W-:Y:S02]  /*72a0*/  PRMT R84, RZ, 0x7610, R84 ;  /* 0x00007610ff547816 */ /* 0x000fe40000000054 */
[C---:B------:R-:W-:Y:S01]  /*72b0*/  IADD3.X R99, PT, PT, R97.reuse, UR57, RZ, P1, !PT ;  /* 0x0000003961637c10 */ /* 0x040fe20008ffe4ff */
[C---:B-1----:R-:W-:Y:S01]  /*72c0*/  VIADD R100, R104.reuse, UR35 ;  /* 0x0000002368647c36 */ /* 0x042fe20008000000 */
[C---:B------:R-:W-:Y:S01]  /*72d0*/  IADD3.X R101, PT, PT, R97.reuse, UR58, RZ, P2, !PT ;  /* 0x0000003a61657c10 */ /* 0x040fe200097fe4ff */
[C---:B------:R-:W-:Y:S01]  /*72e0*/  VIADD R102, R104.reuse, UR34 ;  /* 0x0000002268667c36 */ /* 0x040fe20008000000 */
[----:B------:R-:W-:Y:S01]  /*72f0*/  IADD3.X R103, PT, PT, R97, UR59, RZ, P3, !PT ;  /* 0x0000003b61677c10 */ /* 0x000fe20009ffe4ff */
[----:B------:R0:W2:Y:S01]  /*7300*/  @!P0 LDG.E.U8 R209, desc[UR12][R98.64] ;  /* 0x0000000c62d18981 */ /* 0x0000a2000c1e1100 */
[----:B------:R-:W-:-:S02]  /*7310*/  IADD3 RZ, P1, PT, R104, UR33, RZ ;  /* 0x0000002168ff7c10 */ /* 0x000fc4000ff3e0ff */
[C---:B------:R-:W-:Y:S01]  /*7320*/  IADD3 RZ, P2, PT, R104.reuse, UR32, RZ ;  /* 0x0000002068ff7c10 */ /* 0x040fe2000ff5e0ff */
[----:B------:R1:W2:Y:S01]  /*7330*/  @!P0 LDG.E.U8 R201, desc[UR12][R100.64] ;  /* 0x0000000c64c98981 */ /* 0x0002a2000c1e1100 */
[C---:B------:R-:W-:Y:S02]  /*7340*/  IADD3 RZ, P3, PT, R104.reuse, UR31, RZ ;  /* 0x0000001f68ff7c10 */ /* 0x040fe4000ff7e0ff */
        /* <DEDUP_REMOVED lines=21> */
[----:B-1----:R-:W-:Y:S01]  /*74a0*/  VIADD R100, R104, UR29 ;  /* 0x0000001d68647c36 */ /* 0x002fe20008000000 */
[----:B------:R-:W-:-:S02]  /*74b0*/  IADD3.X R101, PT, PT, R97, UR64, RZ, P2, !PT ;  /* 0x0000004061657c10 */ /* 0x000fc400097fe4ff */
[C---:B------:R-:W-:Y:S01]  /*74c0*/  IADD3 RZ, P1, PT, R104.reuse, R12, RZ ;  /* 0x0000000c68ff7210 */ /* 0x040fe20007f3e0ff */
[C---:B------:R-:W-:Y:S01]  /*74d0*/  VIADD R102, R104.reuse, UR27 ;  /* 0x0000001b68667c36 */ /* 0x040fe20008000000 */
[C---:B------:R-:W-:Y:S01]  /*74e0*/  IADD3.X R103, PT, PT, R97.reuse, UR66, RZ, P3, !PT ;  /* 0x0000004261677c10 */ /* 0x040fe20009ffe4ff */
[----:B------:R0:W2:Y:S01]  /*74f0*/  @!P0 LDG.E.U8 R189, desc[UR12][R98.64] ;  /* 0x0000000c62bd8981 */ /* 0x0000a2000c1e1100 */
[C---:B------:R-:W-:Y:S02]  /*7500*/  IADD3 RZ, P2, PT, R104.reuse, R7, RZ ;  /* 0x0000000768ff7210 */ /* 0x040fe40007f5e0ff */
[C---:B------:R-:W-:Y:S01]  /*7510*/  IADD3 RZ, P3, PT, R104.reuse, UR26, RZ ;  /* 0x0000001a68ff7c10 */ /* 0x040fe2000ff7e0ff */
[----:B------:R1:W2:Y:S01]  /*7520*/  @!P0 LDG.E.U8 R71, desc[UR12][R100.64] ;  /* 0x0000000c64478981 */ /* 0x0002a2000c1e1100 */
[----:B------:R-:W-:Y:S02]  /*7530*/  PRMT R191, RZ, 0x7610, R191 ;  /* 0x00007610ffbf7816 */ /* 0x000fe400000000bf */
[----:B------:R-:W-:Y:S01]  /*7540*/  PRMT R81, RZ, 0x7610, R81 ;  /* 0x00007610ff517816 */ /* 0x000fe20000000051 */
[----:B------:R1:W2:Y:S01]  /*7550*/  @!P0 LDG.E.U8 R214, desc[UR12][R102.64] ;  /* 0x0000000c66d68981 */ /* 0x0002a2000c1e1100 */
[----:B------:R-:W-:Y:S01]  /*7560*/  PRMT R190, RZ, 0x7610, R190 ;  /* 0x00007610ffbe7816 */ /* 0x000fe200000000be */
[C---:B0-----:R-:W-:Y:S01]  /*7570*/  VIADD R98, R104.reuse, UR26 ;  /* 0x0000001a68627c36 */ /* 0x041fe20008000000 */
[----:B------:R-:W-:Y:S01]  /*7580*/  IADD3.X R99, PT, PT, R97, UR67, RZ, P3, !PT ;  /* 0x0000004361637c10 */ /* 0x000fe20009ffe4ff */
[----:B-1----:R-:W-:-:S02]  /*7590*/  IMAD.IADD R100, R104, 0x1, R12 ;  /* 0x0000000168647824 */ /* 0x002fc400078e020c */
[C---:B------:R-:W-:Y:S01]  /*75a0*/  IMAD.X R101, R97.reuse, 0x1, R26, P1 ;  /* 0x0000000161657824 */ /* 0x040fe200008e061a */
[C---:B------:R-:W-:Y:S01]  /*75b0*/  IADD3 RZ, P1, PT, R104.reuse, R10, RZ ;  /* 0x0000000a68ff7210 */ /* 0x040fe20007f3e0ff */
[C---:B------:R-:W-:Y:S02]  /*75c0*/  IMAD.IADD R102, R104.reuse, 0x1, R7 ;  /* 0x0000000168667824 */ /* 0x040fe400078e0207 */
[----:B------:R-:W-:Y:S01]  /*75d0*/  IMAD.X R103, R97, 0x1, R28, P2 ;  /* 0x0000000161677824 */ /* 0x000fe200010e061c */
[C---:B------:R-:W-:Y:S01]  /*75e0*/  IADD3 RZ, P2, PT, R104.reuse, UR25, RZ ;  /* 0x0000001968ff7c10 */ /* 0x040fe2000ff5e0ff */
[----:B------:R0:W2:Y:S01]  /*75f0*/  @!P0 LDG.E.U8 R191, desc[UR12][R98.64] ;  /* 0x0000000c62bf8981 */ /* 0x0000a2000c1e1100 */
[----:B------:R-:W-:Y:S02]  /*7600*/  IADD3 RZ, P3, PT, R104, UR24, RZ ;  /* 0x0000001868ff7c10 */ /* 0x000fe4000ff7e0ff */
[----:B------:R-:W-:Y:S01]  /*7610*/  PRMT R217, RZ, 0x7610, R217 ;  /* 0x00007610ffd97816 */ /* 0x000fe200000000d9 */
[----:B------:R1:W2:Y:S01]  /*7620*/  @!P0 LDG.E.U8 R81, desc[UR12][R100.64] ;  /* 0x0000000c64518981 */ /* 0x0002a2000c1e1100 */
[----:B------:R-:W-:-:S02]  /*7630*/  PRMT R215, RZ, 0x7610, R215 ;  /* 0x00007610ffd77816 */ /* 0x000fc400000000d7 */
[----:B------:R-:W-:Y:S01]  /*7640*/  PRMT R216, RZ, 0x7610, R216 ;  /* 0x00007610ffd87816 */ /* 0x000fe200000000d8 */
[----:B------:R4:W2:Y:S01]  /*7650*/  @!P0 LDG.E.U8 R190, desc[UR12][R102.64] ;  /* 0x0000000c66be8981 */ /* 0x0008a2000c1e1100 */
[C---:B0-----:R-:W-:Y:S01]  /*7660*/  VIADD R98, R104.reuse, UR25 ;  /* 0x0000001968627c36 */ /* 0x041fe20008000000 */
[C---:B------:R-:W-:Y:S02]  /*7670*/  IADD3.X R99, PT, PT, R97.reuse, UR68, RZ, P2, !PT ;  /* 0x0000004461637c10 */ /* 0x040fe400097fe4ff */
[C---:B------:R-:W-:Y:S01]  /*7680*/  IADD3 RZ, P2, PT, R104.reuse, R8, RZ ;  /* 0x0000000868ff7210 */ /* 0x040fe20007f5e0ff */
[C---:B-1----:R-:W-:Y:S01]  /*7690*/  VIADD R100, R104.reuse, UR24 ;  /* 0x0000001868647c36 */ /* 0x042fe20008000000 */
[----:B------:R-:W-:Y:S01]  /*76a0*/  IADD3.X R101, PT, PT, R97, UR69, RZ, P3, !PT ;  /* 0x0000004561657c10 */ /* 0x000fe20009ffe4ff */
[----:B------:R0:W2:Y:S01]  /*76b0*/  @!P0 LDG.E.U8 R217, desc[UR12][R98.64] ;  /* 0x0000000c62d98981 */ /* 0x0000a2000c1e1100 */
[C---:B------:R-:W-:Y:S01]  /*76c0*/  IADD3 RZ, P3, PT, R104.reuse, R17, RZ ;  /* 0x0000001168ff7210 */ /* 0x040fe20007f7e0ff */
[----:B----4-:R-:W-:-:S02]  /*76d0*/  IMAD.IADD R102, R104, 0x1, R10 ;  /* 0x0000000168667824 */ /* 0x010fc400078e020a */
[C---:B------:R-:W-:Y:S01]  /*76e0*/  IMAD.X R103, R97.reuse, 0x1, R24, P1 ;  /* 0x0000000161677824 */ /* 0x040fe200008e0618 */
[C---:B------:R-:W-:Y:S01]  /*76f0*/  IADD3 RZ, P1, PT, R104.reuse, R6, RZ ;  /* 0x0000000668ff7210 */ /* 0x040fe20007f3e0ff */
[----:B------:R1:W4:Y:S01]  /*7700*/  @!P0 LDG.E.U8 R215, desc[UR12][R100.64] ;  /* 0x0000000c64d78981 */ /* 0x000322000c1e1100 */
[----:B------:R-:W-:Y:S02]  /*7710*/  PRMT R228, RZ, 0x7610, R228 ;  /* 0x00007610ffe47816 */ /* 0x000fe400000000e4 */
[----:B------:R-:W-:Y:S01]  /*7720*/  PRMT R227, RZ, 0x7610, R227 ;  /* 0x00007610ffe37816 */ /* 0x000fe200000000e3 */
[----:B------:R1:W2:Y:S01]  /*7730*/  @!P0 LDG.E.U8 R216, desc[UR12][R102.64] ;  /* 0x0000000c66d88981 */ /* 0x0002a2000c1e1100 */
[----:B------:R-:W-:Y:S01]  /*7740*/  PRMT R226, RZ, 0x7610, R226 ;  /* 0x00007610ffe27816 */ /* 0x000fe200000000e2 */
[C---:B0-----:R-:W-:Y:S02]  /*7750*/  IMAD.IADD R98, R104.reuse, 0x1, R6 ;  /* 0x0000000168627824 */ /* 0x041fe400078e0206 */
[----:B------:R-:W-:Y:S01]  /*7760*/  IMAD.X R99, R97, 0x1, R20, P1 ;  /* 0x0000000161637824 */ /* 0x000fe200008e0614 */
[C---:B------:R-:W-:Y:S01]  /*7770*/  IADD3 RZ, P1, PT, R104.reuse, R5, RZ ;  /* 0x0000000568ff7210 */ /* 0x040fe20007f3e0ff */
[----:B-1----:R-:W-:-:S02]  /*7780*/  IMAD.IADD R100, R104, 0x1, R8 ;  /* 0x0000000168647824 */ /* 0x002fc400078e0208 */
[C---:B------:R-:W-:Y:S01]  /*7790*/  IMAD.X R101, R97.reuse, 0x1, R22, P2 ;  /* 0x0000000161657824 */ /* 0x040fe200010e0616 */
[C---:B------:R-:W-:Y:S01]  /*77a0*/  IADD3 RZ, P2, PT, R104.reuse, R13, RZ ;  /* 0x0000000d68ff7210 */ /* 0x040fe20007f5e0ff */
[C---:B------:R-:W-:Y:S01]  /*77b0*/  IMAD.IADD R102, R104.reuse, 0x1, R17 ;  /* 0x0000000168667824 */ /* 0x040fe200078e0211 */
[----:B------:R0:W2:Y:S01]  /*77c0*/  @!P0 LDG.E.U8 R228, desc[UR12][R98.64] ;  /* 0x0000000c62e48981 */ /* 0x0000a2000c1e1100 */
[----:B------:R-:W-:Y:S01]  /*77d0*/  IMAD.X R103, R97, 0x1, R38, P3 ;  /* 0x0000000161677824 */ /* 0x000fe200018e0626 */
[C---:B------:R-:W-:Y:S02]  /*77e0*/  IADD3 RZ, P3, PT, R104.reuse, R15, RZ ;  /* 0x0000000f68ff7210 */ /* 0x040fe40007f7e0ff */
[----:B------:R1:W2:Y:S01]  /*77f0*/  @!P0 LDG.E.U8 R227, desc[UR12][R100.64] ;  /* 0x0000000c64e38981 */ /* 0x0002a2000c1e1100 */
[----:B------:R-:W-:Y:S02]  /*7800*/  PRMT R229, RZ, 0x7610, R229 ;  /* 0x00007610ffe57816 */ /* 0x000fe400000000e5 */
[----:B------:R-:W-:Y:S01]  /*7810*/  PRMT R230, RZ, 0x7610, R230 ;  /* 0x00007610ffe67816 */ /* 0x000fe200000000e6 */
[----:B------:R1:W2:Y:S01]  /*7820*/  @!P0 LDG.E.U8 R226, desc[UR12][R102.64] ;  /* 0x0000000c66e28981 */ /* 0x0002a2000c1e1100 */
[----:B------:R-:W-:Y:S01]  /*7830*/  PRMT R231, RZ, 0x7610, R231 ;  /* 0x00007610ffe77816 */ /* 0x000fe200000000e7 */
[----:B0-----:R-:W-:-:S02]  /*7840*/  IMAD.IADD R98, R104, 0x1, R15 ;  /* 0x0000000168627824 */ /* 0x001fc400078e020f */
[C---:B------:R-:W-:Y:S02]  /*7850*/  IMAD.X R99, R97.reuse, 0x1, R36, P3 ;  /* 0x0000000161637824 */ /* 0x040fe400018e0624 */
[C---:B-1----:R-:W-:Y:S02]  /*7860*/  IMAD.IADD R100, R104.reuse, 0x1, R5 ;  /* 0x0000000168647824 */ /* 0x042fe400078e0205 */
[C---:B------:R-:W-:Y:S01]  /*7870*/  IMAD.X R101, R97.reuse, 0x1, R18, P1 ;  /* 0x0000000161657824 */ /* 0x040fe200008e0612 */
[C---:B------:R-:W-:Y:S01]  /*7880*/  IADD3 RZ, P1, PT, R104.reuse, R4, RZ ;  /* 0x0000000468ff7210 */ /* 0x040fe20007f3e0ff */
[C---:B------:R-:W-:Y:S02]  /*7890*/  IMAD.IADD R102, R104.reuse, 0x1, R13 ;  /* 0x0000000168667824 */ /* 0x040fe400078e020d */
[----:B------:R-:W-:Y:S01]  /*78a0*/  IMAD.X R103, R97, 0x1, R34, P2 ;  /* 0x0000000161677824 */ /* 0x000fe200010e0622 */
[C---:B------:R-:W-:Y:S01]  /*78b0*/  IADD3 RZ, P2, PT, R104.reuse, R11, RZ ;  /* 0x0000000b68ff7210 */ /* 0x040fe20007f5e0ff */
[----:B------:R0:W2:Y:S01]  /*78c0*/  @!P0 LDG.E.U8 R231, desc[UR12][R98.64] ;  /* 0x0000000c62e78981 */ /* 0x0000a2000c1e1100 */
[----:B------:R-:W-:-:S02]  /*78d0*/  IADD3 RZ, P3, PT, R104, UR28, RZ ;  /* 0x0000001c68ff7c10 */ /* 0x000fc4000ff7e0ff */
[----:B------:R-:W-:Y:S01]  /*78e0*/  PRMT R232, RZ, 0x7610, R232 ;  /* 0x00007610ffe87816 */ /* 0x000fe200000000e8 */
[----:B------:R1:W2:Y:S01]  /*78f0*/  @!P0 LDG.E.U8 R229, desc[UR12][R100.64] ;  /* 0x0000000c64e58981 */ /* 0x0002a2000c1e1100 */
[----:B------:R-:W-:Y:S02]  /*7900*/  PRMT R234, RZ, 0x7610, R234 ;  /* 0x00007610ffea7816 */ /* 0x000fe400000000ea */
[----:B------:R-:W-:Y:S01]  /*7910*/  PRMT R233, RZ, 0x7610, R233 ;  /* 0x00007610ffe97816 */ /* 0x000fe200000000e9 */
[----:B------:R1:W2:Y:S01]  /*7920*/  @!P0 LDG.E.U8 R230, desc[UR12][R102.64] ;  /* 0x0000000c66e68981 */ /* 0x0002a2000c1e1100 */
[C---:B0-----:R-:W-:Y:S01]  /*7930*/  VIADD R98, R104.reuse, UR28 ;  /* 0x0000001c68627c36 */ /* 0x041fe20008000000 */
[C---:B------:R-:W-:Y:S01]  /*7940*/  IADD3.X R99, PT, PT, R97.reuse, UR65, RZ, P3, !PT ;  /* 0x0000004161637c10 */ /* 0x040fe20009ffe4ff */
[C---:B-1----:R-:W-:Y:S02]  /*7950*/  IMAD.IADD R100, R104.reuse, 0x1, R4 ;  /* 0x0000000168647824 */ /* 0x042fe400078e0204 */
[----:B------:R-:W-:Y:S01]  /*7960*/  IMAD.X R101, R97, 0x1, R16, P1 ;  /* 0x0000000161657824 */ /* 0x000fe200008e0610 */
[C---:B------:R-:W-:Y:S01]  /*7970*/  IADD3 RZ, P1, PT, R104.reuse, R3, RZ ;  /* 0x0000000368ff7210 */ /* 0x040fe20007f3e0ff */
[----:B------:R-:W-:-:S02]  /*7980*/  IMAD.IADD R102, R104, 0x1, R11 ;  /* 0x0000000168667824 */ /* 0x000fc400078e020b */
[C---:B------:R-:W-:Y:S01]  /*7990*/  IMAD.X R103, R97.reuse, 0x1, R32, P2 ;  /* 0x0000000161677824 */ /* 0x040fe200010e0620 */
[C---:B------:R-:W-:Y:S01]  /*79a0*/  IADD3 RZ, P2, PT, R104.reuse, R9, RZ ;  /* 0x0000000968ff7210 */ /* 0x040fe20007f5e0ff */
[----:B------:R0:W2:Y:S01]  /*79b0*/  @!P0 LDG.E.U8 R232, desc[UR12][R98.64] ;  /* 0x0000000c62e88981 */ /* 0x0000a2000c1e1100 */
[C---:B------:R-:W-:Y:S02]  /*79c0*/  IADD3 RZ, P3, PT, R104.reuse, UR45, RZ ;  /* 0x0000002d68ff7c10 */ /* 0x040fe4000ff7e0ff */
[----:B------:R-:W-:Y:S01]  /*79d0*/  PRMT R244, RZ, 0x7610, R244 ;  /* 0x00007610fff47816 */ /* 0x000fe200000000f4 */
[----:B------:R1:W2:Y:S01]  /*79e0*/  @!P0 LDG.E.U8 R234, desc[UR12][R100.64] ;  /* 0x0000000c64ea8981 */ /* 0x0002a2000c1e1100 */
[----:B------:R-:W-:Y:S02]  /*79f0*/  PRMT R243, RZ, 0x7610, R243 ;  /* 0x00007610fff37816 */ /* 0x000fe400000000f3 */
[----:B------:R-:W-:Y:S01]  /*7a00*/  PRMT R245, RZ, 0x7610, R245 ;  /* 0x00007610fff57816 */ /* 0x000fe200000000f5 */
[----:B------:R1:W2:Y:S01]  /*7a10*/  @!P0 LDG.E.U8 R233, desc[UR12][R102.64] ;  /* 0x0000000c66e98981 */ /* 0x0002a2000c1e1100 */
[C---:B0-----:R-:W-:Y:S01]  /*7a20*/  VIADD R98, R104.reuse, UR45 ;  /* 0x0000002d68627c36 */ /* 0x041fe20008000000 */
[----:B------:R-:W-:Y:S01]  /*7a30*/  IADD3.X R99, PT, PT, R97, UR48, RZ, P3, !PT ;  /* 0x0000003061637c10 */ /* 0x000fe20009ffe4ff */
[----:B-1----:R-:W-:-:S02]  /*7a40*/  IMAD.IADD R100, R104, 0x1, R9 ;  /* 0x0000000168647824 */ /* 0x002fc400078e0209 */
[C---:B------:R-:W-:Y:S02]  /*7a50*/  IMAD.X R101, R97.reuse, 0x1, R30, P2 ;  /* 0x0000000161657824 */ /* 0x040fe400010e061e */
[----:B------:R0:W2:Y:S01]  /*7a60*/  @!P0 LDG.E.U8 R243, desc[UR12][R98.64] ;  /* 0x0000000c62f38981 */ /* 0x0000a2000c1e1100 */
[----:B------:R-:W-:Y:S02]  /*7a70*/  IMAD.IADD R102, R104, 0x1, R3 ;  /* 0x0000000168667824 */ /* 0x000fe400078e0203 */
[----:B------:R-:W-:Y:S01]  /*7a80*/  IMAD.X R103, R97, 0x1, R14, P1 ;  /* 0x0000000161677824 */ /* 0x000fe200008e060e */
[----:B------:R1:W2:Y:S04]  /*7a90*/  @!P0 LDG.E.U8 R245, desc[UR12][R100.64] ;  /* 0x0000000c64f58981 */ /* 0x0002a8000c1e1100 */
[----:B------:R0:W2:Y:S01]  /*7aa0*/  @!P0 LDG.E.U8 R244, desc[UR12][R102.64] ;  /* 0x0000000c66f48981 */ /* 0x0000a2000c1e1100 */
[----:B------:R-:W-:-:S02]  /*7ab0*/  LOP3.LUT R97, R0, 0x3, RZ, 0xc0, !PT ;  /* 0x0000000300617812 */ /* 0x000fc400078ec0ff */
[----:B------:R-:W-:-:S03]  /*7ac0*/  SHF.R.U32.HI R106, RZ, 0x2, R0 ;  /* 0x00000002ff6a7819 */ /* 0x000fc60000011600 */
[----:B------:R-:W-:Y:S01]  /*7ad0*/  IMAD R104, R97, 0x88, RZ ;  /* 0x0000008861687824 */ /* 0x000fe200078e02ff */
[----:B------:R-:W-:-:S04]  /*7ae0*/  SGXT.U32 R97, R106, 0x3 ;  /* 0x000000036a61781a */ /* 0x000fc80000000000 */
[----:B------:R-:W-:Y:S01]  /*7af0*/  LOP3.LUT R104, R104, R97, RZ, 0xfc, !PT ;  /* 0x0000006168687212 */ /* 0x000fe200078efcff */
[C---:B------:R-:W-:Y:S01]  /*7b00*/  IMAD.SHL.U32 R107, R0.reuse, 0x2, RZ ;  /* 0x00000002006b7824 */ /* 0x040fe200078e00ff */
[C---:B------:R-:W-:Y:S02]  /*7b10*/  LOP3.LUT R105, R0.reuse, 0x7, RZ, 0xc0, !PT ;  /* 0x0000000700697812 */ /* 0x040fe400078ec0ff */
[----:B------:R-:W-:Y:S01]  /*7b20*/  LOP3.LUT R252, R0, 0x60, RZ, 0xc0, !PT ;  /* 0x0000006000fc7812 */ /* 0x000fe200078ec0ff */
[----:B------:R-:W-:Y:S04]  /*7b30*/  STL [R1+0x10], R51 ;  /* 0x0000103301007387 */ /* 0x000fe80000100800 */
[----:B------:R-:W0:Y:S04]  /*7b40*/  LDS.U8 R0, [R104+UR7+0xc40] ;  /* 0x000c400768007984 */ /* 0x000e280008000000 */
[----:B------:R-:W-:Y:S04]  /*7b50*/  STL [R1+0x14], R54 ;  /* 0x0000143601007387 */ /* 0x000fe80000100800 */
        /* <DEDUP_REMOVED lines=9> */
[----:B------:R-:W-:Y:S01]  /*7bf0*/  STL [R1+0x3c], R44 ;  /* 0x00003c2c01007387 */ /* 0x000fe20000100800 */
[----:B------:R-:W-:-:S03]  /*7c00*/  IMAD.SHL.U32 R250, R105, 0x10, RZ ;  /* 0x0000001069fa7824 */ /* 0x000fc600078e00ff */
[----:B------:R-:W-:Y:S01]  /*7c10*/  STL [R1+0x40], R25 ;  /* 0x0000401901007387 */ /* 0x000fe20000100800 */
[----:B0-----:R-:W-:-:S03]  /*7c20*/  LOP3.LUT R99, R104, 0x8, RZ, 0x3c, !PT ;  /* 0x0000000868637812 */ /* 0x001fc600078e3cff */
[----:B------:R-:W-:Y:S01]  /*7c30*/  STL [R1+0x44], R46 ;  /* 0x0000442e01007387 */ /* 0x000fe20000100800 */
[----:B-1----:R-:W-:-:S03]  /*7c40*/  LOP3.LUT R101, R104, 0x10, RZ, 0x3c, !PT ;  /* 0x0000001068657812 */ /* 0x002fc600078e3cff */
[----:B------:R-:W-:Y:S01]  /*7c50*/  STL [R1+0x48], R27 ;  /* 0x0000481b01007387 */ /* 0x000fe20000100800 */
[----:B------:R-:W-:-:S03]  /*7c60*/  LOP3.LUT R251, R104, 0x18, RZ, 0x3c, !PT ;  /* 0x0000001868fb7812 */ /* 0x000fc600078e3cff */
[----:B------:R-:W-:Y:S04]  /*7c70*/  STL [R1+0x4c], R48 ;  /* 0x00004c3001007387 */ /* 0x000fe80000100800 */
[----:B------:R-:W-:Y:S01]  /*7c80*/  STL [R1+0x50], R29 ;  /* 0x0000501d01007387 */ /* 0x000fe20000100800 */
[----:B------:R-:W-:-:S03]  /*7c90*/  LOP3.LUT R250, R250, 0x30, R107, 0x78, !PT ;  /* 0x00000030fafa7812 */ /* 0x000fc600078e786b */
[----:B------:R-:W-:Y:S01]  /*7ca0*/  STL [R1+0x54], R49 ;  /* 0x0000543101007387 */ /* 0x000fe20000100800 */
[----:B------:R-:W-:-:S03]  /*7cb0*/  IMAD R252, R105, 0x4, R252 ;  /* 0x0000000469fc7824 */ /* 0x000fc600078e02fc */
[----:B------:R-:W-:Y:S04]  /*7cc0*/  STL [R1+0x58], R31 ;  /* 0x0000581f01007387 */ /* 0x000fe80000100800 */
[----:B------:R-:W-:Y:S04]  /*7cd0*/  STL [R1+0x5c], R50 ;  /* 0x00005c3201007387 */ /* 0x000fe80000100800 */
[----:B------:R-:W-:Y:S04]  /*7ce0*/  STL [R1+0x60], R33 ;  /* 0x0000602101007387 */ /* 0x000fe80000100800 */
[----:B------:R-:W-:Y:S04]  /*7cf0*/  STL [R1+0x64], R52 ;  /* 0x0000643401007387 */ /* 0x000fe80000100800 */
[----:B------:R-:W-:Y:S04]  /*7d00*/  LDS.U8 R239, [R99+UR7] ;  /* 0x0000000763ef7984 */ /* 0x000fe80008000000 */
[----:B------:R-:W-:Y:S04]  /*7d10*/  LDS.U8 R240, [R99+UR7+0x20] ;  /* 0x0000200763f07984 */ /* 0x000fe80008000000 */
        /* <DEDUP_REMOVED lines=30> */
[----:B------:R-:W-:Y:S04]  /*7f00*/  LDS.U8 R235, [R104+UR7] ;  /* 0x0000000768eb7984 */ /* 0x000fe80008000000 */
[----:B------:R-:W0:Y:S04]  /*7f10*/  LDS.U8 R236, [R104+UR7+0x20] ;  /* 0x0000200768ec7984 */ /* 0x000e280008000000 */
[----:B------:R-:W-:Y:S04]  /*7f20*/  LDS.U8 R173, [R104+UR7+0x40] ;  /* 0x0000400768ad7984 */ /* 0x000fe80008000000 */
[----:B------:R-:W-:Y:S04]  /*7f30*/  LDS.U8 R174, [R104+UR7+0x60] ;  /* 0x0000600768ae7984 */ /* 0x000fe80008000000 */
[----:B------:R-:W-:Y:S04]  /*7f40*/  LDS.U8 R237, [R104+UR7+0x200] ;  /* 0x0002000768ed7984 */ /* 0x000fe80008000000 */
[----:B------:R-:W1:Y:S04]  /*7f50*/  LDS.U8 R238, [R104+UR7+0x220] ;  /* 0x0002200768ee7984 */ /* 0x000e680008000000 */
        /* <DEDUP_REMOVED lines=22> */
[----:B------:R-:W-:Y:S04]  /*80c0*/  STL [R1], R0 ;  /* 0x0000000001007387 */ /* 0x000fe80000100800 */
[----:B------:R-:W-:Y:S04]  /*80d0*/  LDS.U8 R33, [R104+UR7+0xe20] ;  /* 0x000e200768217984 */ /* 0x000fe80008000000 */
[----:B------:R-:W-:Y:S04]  /*80e0*/  LDS.U8 R23, [R104+UR7+0xe40] ;  /* 0x000e400768177984 */ /* 0x000fe80008000000 */
[----:B------:R-:W-:Y:S04]  /*80f0*/  LDS.U8 R42, [R104+UR7+0xe60] ;  /* 0x000e6007682a7984 */ /* 0x000fe80008000000 */
        /* <DEDUP_REMOVED lines=63> */
[----:B------:R-:W-:Y:S01]  /*84f0*/  LDS.U8 R251, [R251+UR7+0xe60] ;  /* 0x000e6007fbfb7984 */ /* 0x000fe20008000000 */
[----:B------:R-:W-:Y:S06]  /*8500*/  BAR.SYNC.DEFER_BLOCKING 0x0 ;  /* 0x0000000000007b1d */ /* 0x000fec0000010000 */
[----:B---3--:R3:W-:Y:S04]  /*8510*/  STS.U8 [R207+UR7], R79 ;  /* 0x0000004fcf007988 */ /* 0x0087e80008000007 */
[----:B--2---:R2:W-:Y:S01]  /*8520*/  STS.U8 [R207+UR7+0xc00], R78 ;  /* 0x000c004ecf007988 */ /* 0x0045e20008000007 */
[----:B---3--:R-:W-:-:S03]  /*8530*/  LOP3.LUT R79, R207, 0x20, RZ, 0x3c, !PT ;  /* 0x00000020cf4f7812 */ /* 0x008fc600078e3cff */
[----:B------:R-:W-:Y:S01]  /*8540*/  STS.U8 [R207+UR7+0x400], R83 ;  /* 0x00040053cf007988 */ /* 0x000fe20008000007 */
[----:B--2---:R-:W-:-:S03]  /*8550*/  LOP3.LUT R78, R207, 0x30, RZ, 0x3c, !PT ;  /* 0x00000030cf4e7812 */ /* 0x004fc600078e3cff */
[----:B------:R-:W-:Y:S04]  /*8560*/  STS.U8 [R207+UR7+0x800], R189 ;  /* 0x000800bdcf007988 */ /* 0x000fe80008000007 */
        /* <DEDUP_REMOVED lines=13> */
[----:B----4-:R-:W-:Y:S04]  /*8640*/  STS.U8 [R79+UR7+0x500], R215 ;  /* 0x000500d74f007988 */ /* 0x010fe80008000007 */
[----:B------:R-:W-:Y:S04]  /*8650*/  STS.U8 [R79+UR7+0x900], R148 ;  /* 0x000900944f007988 */ /* 0x000fe80008000007 */
[----:B------:R-:W-:Y:S04]  /*8660*/  STS.U8 [R79+UR7+0xd00], R213 ;  /* 0x000d00d54f007988 */ /* 0x000fe80008000007 */
[----:B------:R-:W-:Y:S04]  /*8670*/  STS.U8 [R79+UR7+0x1100], R198 ;  /* 0x001100c64f007988 */ /* 0x000fe80008000007 */
[----:B------:R-:W-:Y:S04]  /*8680*/  STS.U8 [R79+UR7+0x1500], R192 ;  /* 0x001500c04f007988 */ /* 0x000fe80008000007 */
[----:B------:R-:W-:Y:S04]  /*8690*/  STS.U8 [R79+UR7+0x1900], R184 ;  /* 0x001900b84f007988 */ /* 0x000fe80008000007 */
[----:B------:R2:W-:Y:S04]  /*86a0*/  STS.U8 [R79+UR7+0x1d00], R216 ;  /* 0x001d00d84f007988 */ /* 0x0005e80008000007 */
[----:B------:R3:W-:Y:S04]  /*86b0*/  STS.U8 [R78+UR7+0x180], R77 ;  /* 0x0001804d4e007988 */ /* 0x0007e80008000007 */
[----:B------:R-:W-:Y:S01]  /*86c0*/  STS.U8 [R78+UR7+0x580], R217 ;  /* 0x000580d94e007988 */ /* 0x000fe20008000007 */
[----:B--2---:R-:W-:-:S03]  /*86d0*/  LOP3.LUT R79, R207, 0x50, RZ, 0x3c, !PT ;  /* 0x00000050cf4f7812 */ /* 0x004fc600078e3cff */
[----:B------:R-:W-:Y:S01]  /*86e0*/  STS.U8 [R78+UR7+0x980], R86 ;  /* 0x000980564e007988 */ /* 0x000fe20008000007 */
[----:B---3--:R-:W-:-:S03]  /*86f0*/  LOP3.LUT R77, R207, 0x40, RZ, 0x3c, !PT ;  /* 0x00000040cf4d7812 */ /* 0x008fc600078e3cff */
[----:B------:R-:W-:Y:S04]  /*8700*/  STS.U8 [R78+UR7+0xd80], R85 ;  /* 0x000d80554e007988 */ /* 0x000fe80008000007 */
[----:B------:R-:W-:Y:S04]  /*8710*/  STS.U8 [R78+UR7+0x1180], R208 ;  /* 0x001180d04e007988 */ /* 0x000fe80008000007 */
[----:B------:R-:W-:Y:S04]  /*8720*/  STS.U8 [R78+UR7+0x1580], R205 ;  /* 0x001580cd4e007988 */ /* 0x000fe80008000007 */
[----:B------:R-:W-:Y:S04]  /*8730*/  STS.U8 [R78+UR7+0x1980], R226 ;  /* 0x001980e24e007988 */ /* 0x000fe80008000007 */
[----:B------:R2:W-:Y:S04]  /*8740*/  STS.U8 [R78+UR7+0x1d80], R227 ;  /* 0x001d80e34e007988 */ /* 0x0005e80008000007 */
[----:B------:R-:W-:Y:S01]  /*8750*/  STS.U8 [R77+UR7+0x200], R200 ;  /* 0x000200c84d007988 */ /* 0x000fe20008000007 */
[----:B--2---:R-:W-:-:S02]  /*8760*/  LOP3.LUT R78, R207, 0x60, RZ, 0x3c, !PT ;  /* 0x00000060cf4e7812 */ /* 0x004fc400078e3cff */
[----:B------:R-:W-:Y:S01]  /*8770*/  LOP3.LUT R207, R207, 0x70, RZ, 0x3c, !PT ;  /* 0x00000070cfcf7812 */ /* 0x000fe200078e3cff */
        /* <DEDUP_REMOVED lines=30> */
[----:B------:R-:W-:Y:S01]  /*8960*/  STS.U8 [R207+UR7+0x1f80], R244 ;  /* 0x001f80f4cf007988 */ /* 0x000fe20008000007 */
[----:B------:R-:W-:Y:S01]  /*8970*/  IMAD.U32 R148, R252, 0x20, R250 ;  /* 0x00000020fc947824 */ /* 0x000fe200078e00fa */
[----:B------:R-:W-:Y:S06]  /*8980*/  BAR.SYNC.DEFER_BLOCKING 0x0 ;  /* 0x0000000000007b1d */ /* 0x000fec0000010000 */
[----:B------:R-:W2:Y:S04]  /*8990*/  LDSM.16.M88.4 R76, [R148+UR7] ;  /* 0x00000007944c783b */ /* 0x000ea80008000200 */
[----:B------:R-:W3:Y:S01]  /*89a0*/  LDSM.16.M88.4 R68, [R148+UR7+0x1000] ;  /* 0x001000079444783b */ /* 0x000ee20008000200 */
[----:B0-----:R-:W-:-:S02]  /*89b0*/  IMAD R80, R236, 0x100, R235 ;  /* 0x00000100ec507824 */ /* 0x001fc400078e02eb */
[----:B-1----:R-:W-:Y:S02]  /*89c0*/  IMAD R82, R238, 0x100, R237 ;  /* 0x00000100ee527824 */ /* 0x002fe400078e02ed */
[----:B------:R-:W-:Y:S02]  /*89d0*/  IMAD R81, R240, 0x100, R239 ;  /* 0x00000100f0517824 */ /* 0x000fe400078e02ef */
[----:B------:R-:W-:Y:S01]  /*89e0*/  IMAD R83, R242, 0x100, R241 ;  /* 0x00000100f2537824 */ /* 0x000fe200078e02f1 */
[----:B------:R-:W-:Y:S02]  /*89f0*/  F2FP.F16.E4M3.UNPACK_B R80, R80 ;  /* 0x00000050ff50723e */ /* 0x000fe400020006ff */
[----:B------:R-:W-:Y:S02]  /*8a00*/  F2FP.F16.E4M3.UNPACK_B R82, R82 ;  /* 0x00000052ff52723e */ /* 0x000fe400020006ff */
[----:B------:R-:W-:Y:S02]  /*8a10*/  F2FP.F16.E4M3.UNPACK_B R81, R81 ;  /* 0x00000051ff51723e */ /* 0x000fe400020006ff */
[----:B------:R-:W-:-:S02]  /*8a20*/  F2FP.F16.E4M3.UNPACK_B R83, R83 ;  /* 0x00000053ff53723e */ /* 0x000fc400020006ff */
[----:B--2---:R-:W-:Y:S02]  /*8a30*/  F2FP.F16.E4M3.UNPACK_B R84, R76 ;  /* 0x0000004cff54723e */ /* 0x004fe400020006ff */
[----:B------:R-:W-:Y:S02]  /*8a40*/  F2FP.F16.E4M3.UNPACK_B R85, R77 ;  /* 0x0000004dff55723e */ /* 0x000fe400020006ff */
[----:B---3--:R-:W-:Y:S02]  /*8a50*/  F2FP.F16.E4M3.UNPACK_B R86, R68 ;  /* 0x00000044ff56723e */ /* 0x008fe400020006ff */
[----:B------:R-:W-:-:S03]  /*8a60*/  F2FP.F16.E4M3.UNPACK_B R87, R69 ;  /* 0x00000045ff57723e */ /* 0x000fc600020006ff */
[C---:B------:R-:W-:Y:S08]  /*8a70*/  HMMA.16816.F32 R72, R80.reuse, R84, R72 ;  /* 0x000000545048723c */ /* 0x040ff00000001848 */
[----:B------:R-:W-:Y:S01]  /*8a80*/  HMMA.16816.F32 R56, R80, R86, R56 ;  /* 0x000000565038723c */ /* 0x000fe20000001838 */
[----:B------:R-:W-:Y:S02]  /*8a90*/  IMAD R80, R219, 0x100, R218 ;  /* 0x00000100db507824 */ /* 0x000fe400078e02da */
[----:B------:R-:W-:-:S02]  /*8aa0*/  IMAD R82, R221, 0x100, R220 ;  /* 0x00000100dd527824 */ /* 0x000fc400078e02dc */
[----:B------:R-:W-:Y:S02]  /*8ab0*/  IMAD R81, R223, 0x100, R222 ;  /* 0x00000100df517824 */ /* 0x000fe400078e02de */
[----:B------:R-:W-:Y:S01]  /*8ac0*/  IMAD R83, R225, 0x100, R224 ;  /* 0x00000100e1537824 */ /* 0x000fe200078e02e0 */
[----:B------:R-:W-:Y:S02]  /*8ad0*/  F2FP.F16.E4M3.UNPACK_B R80, R80 ;  /* 0x00000050ff50723e */ /* 0x000fe400020006ff */
[----:B------:R-:W-:Y:S02]  /*8ae0*/  F2FP.F16.E4M3.UNPACK_B R82, R82 ;  /* 0x00000052ff52723e */ /* 0x000fe400020006ff */
[----:B------:R-:W-:Y:S02]  /*8af0*/  F2FP.F16.E4M3.UNPACK_B R81, R81 ;  /* 0x00000051ff51723e */ /* 0x000fe400020006ff */
[----:B------:R-:W-:-:S07]  /*8b00*/  F2FP.F16.E4M3.UNPACK_B R83, R83 ;  /* 0x00000053ff53723e */ /* 0x000fce00020006ff */
[----:B------:R-:W-:Y:S01]  /*8b10*/  HMMA.16816.F32 R60, R80, R84, R60 ;  /* 0x00000054503c723c */ /* 0x000fe2000000183c */
[----:B------:R-:W-:-:S07]  /*8b20*/  F2FP.F16.E4M3.UNPACK_B R76, R76.H1 ;  /* 0x0000004cff4c723e */ /* 0x000fce00030006ff */
[----:B------:R-:W-:Y:S01]  /*8b30*/  HMMA.16816.F32 R64, R80, R86, R64 ;  /* 0x000000565040723c */ /* 0x000fe20000001840 */
[----:B------:R-:W-:Y:S02]  /*8b40*/  IMAD R80, R174, 0x100, R173 ;  /* 0x00000100ae507824 */ /* 0x000fe400078e02ad */
[----:B------:R-:W-:Y:S02]  /*8b50*/  IMAD R82, R176, 0x100, R175 ;  /* 0x00000100b0527824 */ /* 0x000fe400078e02af */
[----:B------:R-:W-:Y:S02]  /*8b60*/  IMAD R81, R178, 0x100, R177 ;  /* 0x00000100b2517824 */ /* 0x000fe400078e02b1 */
[----:B------:R-:W-:Y:S01]  /*8b70*/  IMAD R83, R180, 0x100, R179 ;  /* 0x00000100b4537824 */ /* 0x000fe200078e02b3 */
[----:B------:R-:W-:Y:S02]  /*8b80*/  F2FP.F16.E4M3.UNPACK_B R80, R80 ;  /* 0x00000050ff50723e */ /* 0x000fe400020006ff */
[----:B------:R-:W-:-:S02]  /*8b90*/  F2FP.F16.E4M3.UNPACK_B R82, R82 ;  /* 0x00000052ff52723e */ /* 0x000fc400020006ff */
[----:B------:R-:W-:Y:S02]  /*8ba0*/  F2FP.F16.E4M3.UNPACK_B R81, R81 ;  /* 0x00000051ff51723e */ /* 0x000fe400020006ff */
[----:B------:R-:W-:Y:S02]  /*8bb0*/  F2FP.F16.E4M3.UNPACK_B R83, R83 ;  /* 0x00000053ff53723e */ /* 0x000fe400020006ff */
[----:B------:R-:W-:Y:S02]  /*8bc0*/  F2FP.F16.E4M3.UNPACK_B R77, R77.H1 ;  /* 0x0000004dff4d723e */ /* 0x000fe400030006ff */
[----:B------:R-:W-:Y:S02]  /*8bd0*/  F2FP.F16.E4M3.UNPACK_B R68, R68.H1 ;  /* 0x00000044ff44723e */ /* 0x000fe400030006ff */
[----:B------:R-:W-:Y:S01]  /*8be0*/  F2FP.F16.E4M3.UNPACK_B R69, R69.H1 ;  /* 0x00000045ff45723e */ /* 0x000fe200030006ff */
[----:B------:R-:W-:Y:S02]  /*8bf0*/  IMAD R165, R166, 0x100, R165 ;  /* 0x00000100a6a57824 */ /* 0x000fe400078e02a5 */
[----:B------:R-:W-:-:S02]  /*8c00*/  IMAD R167, R168, 0x100, R167 ;  /* 0x00000100a8a77824 */ /* 0x000fc400078e02a7 */
[----:B------:R-:W-:Y:S02]  /*8c10*/  IMAD R169, R170, 0x100, R169 ;  /* 0x00000100aaa97824 */ /* 0x000fe400078e02a9 */
[----:B------:R-:W-:Y:S01]  /*8c20*/  IMAD R171, R172, 0x100, R171 ;  /* 0x00000100acab7824 */ /* 0x000fe200078e02ab */
[C---:B------:R-:W-:Y:S08]  /*8c30*/  HMMA.16816.F32 R72, R80.reuse, R76, R72 ;  /* 0x0000004c5048723c */ /* 0x040ff00000001848 */
[----:B------:R-:W-:Y:S01]  /*8c40*/  HMMA.16816.F32 R56, R80, R68, R56 ;  /* 0x000000445038723c */ /* 0x000fe20000001838 */
[----:B------:R-:W-:-:S02]  /*8c50*/  F2FP.F16.E4M3.UNPACK_B R80, R165 ;  /* 0x000000a5ff50723e */ /* 0x000fc400020006ff */
[----:B------:R-:W-:Y:S02]  /*8c60*/  F2FP.F16.E4M3.UNPACK_B R82, R167 ;  /* 0x000000a7ff52723e */ /* 0x000fe400020006ff */
[----:B------:R-:W-:Y:S02]  /*8c70*/  F2FP.F16.E4M3.UNPACK_B R81, R169 ;  /* 0x000000a9ff51723e */ /* 0x000fe400020006ff */
[----:B------:R-:W-:Y:S01]  /*8c80*/  F2FP.F16.E4M3.UNPACK_B R83, R171 ;  /* 0x000000abff53723e */ /* 0x000fe200020006ff */
[----:B------:R-:W-:Y:S02]  /*8c90*/  IMAD R157, R158, 0x100, R157 ;  /* 0x000001009e9d7824 */ /* 0x000fe400078e029d */
[----:B------:R-:W-:Y:S02]  /*8ca0*/  IMAD R159, R160, 0x100, R159 ;  /* 0x00000100a09f7824 */ /* 0x000fe400078e029f */
[----:B------:R-:W-:Y:S02]  /*8cb0*/  IMAD R161, R162, 0x100, R161 ;  /* 0x00000100a2a17824 */ /* 0x000fe400078e02a1 */
[----:B------:R-:W-:Y:S01]  /*8cc0*/  HMMA.16816.F32 R60, R80, R76, R60 ;  /* 0x0000004c503c723c */ /* 0x000fe2000000183c */
[----:B------:R-:W-:Y:S01]  /*8cd0*/  IMAD R163, R164, 0x100, R163 ;  /* 0x00000100a4a37824 */ /* 0x000fe200078e02a3 */
[----:B------:R-:W-:-:S06]  /*8ce0*/  F2FP.F16.E4M3.UNPACK_B R76, R78 ;  /* 0x0000004eff4c723e */ /* 0x000fcc00020006ff */
[----:B------:R-:W-:Y:S01]  /*8cf0*/  HMMA.16816.F32 R64, R80, R68, R64 ;  /* 0x000000445040723c */ /* 0x000fe20000001840 */
[----:B------:R-:W-:Y:S02]  /*8d00*/  F2FP.F16.E4M3.UNPACK_B R80, R157 ;  /* 0x0000009dff50723e */ /* 0x000fe400020006ff */
[----:B------:R-:W-:Y:S02]  /*8d10*/  F2FP.F16.E4M3.UNPACK_B R82, R159 ;  /* 0x0000009fff52723e */ /* 0x000fe400020006ff */
[----:B------:R-:W-:Y:S02]  /*8d20*/  F2FP.F16.E4M3.UNPACK_B R81, R161 ;  /* 0x000000a1ff51723e */ /* 0x000fe400020006ff */
[----:B------:R-:W-:Y:S02]  /*8d30*/  F2FP.F16.E4M3.UNPACK_B R83, R163 ;  /* 0x000000a3ff53723e */ /* 0x000fe400020006ff */
[----:B------:R-:W-:Y:S02]  /*8d40*/  F2FP.F16.E4M3.UNPACK_B R77, R79 ;  /* 0x0000004fff4d723e */ /* 0x000fe400020006ff */
[----:B------:R-:W-:-:S02]  /*8d50*/  F2FP.F16.E4M3.UNPACK_B R68, R70 ;  /* 0x00000046ff44723e */ /* 0x000fc400020006ff */
[----:B------:R-:W-:Y:S01]  /*8d60*/  F2FP.F16.E4M3.UNPACK_B R69, R71 ;  /* 0x00000047ff45723e */ /* 0x000fe200020006ff */
[----:B------:R-:W-:Y:S02]  /*8d70*/  IMAD R149, R150, 0x100, R149 ;  /* 0x0000010096957824 */ /* 0x000fe400078e0295 */
[----:B------:R-:W-:Y:S02]  /*8d80*/  IMAD R151, R152, 0x100, R151 ;  /* 0x0000010098977824 */ /* 0x000fe400078e0297 */
[----:B------:R-:W-:Y:S02]  /*8d90*/  IMAD R153, R154, 0x100, R153 ;  /* 0x000001009a997824 */ /* 0x000fe400078e0299 */
[----:B------:R-:W-:Y:S01]  /*8da0*/  IMAD R155, R156, 0x100, R155 ;  /* 0x000001009c9b7824 */ /* 0x000fe200078e029b */
[----:B------:R-:W-:Y:S01]  /*8db0*/  HMMA.16816.F32 R72, R80, R76, R72 ;  /* 0x0000004c5048723c */ /* 0x000fe20000001848 */
[----:B------:R-:W-:-:S07]  /*8dc0*/  LOP3.LUT R148, R148, 0x40, RZ, 0x3c, !PT ;  /* 0x0000004094947812 */ /* 0x000fce00078e3cff */
[----:B------:R-:W-:Y:S01]  /*8dd0*/  HMMA.16816.F32 R56, R80, R68, R56 ;  /* 0x000000445038723c */ /* 0x000fe20000001838 */
[----:B------:R-:W-:Y:S02]  /*8de0*/  F2FP.F16.E4M3.UNPACK_B R80, R149 ;  /* 0x00000095ff50723e */ /* 0x000fe400020006ff */
[----:B------:R-:W-:Y:S02]  /*8df0*/  F2FP.F16.E4M3.UNPACK_B R82, R151 ;  /* 0x00000097ff52723e */ /* 0x000fe400020006ff */
[----:B------:R-:W-:Y:S02]  /*8e00*/  F2FP.F16.E4M3.UNPACK_B R81, R153 ;  /* 0x00000099ff51723e */ /* 0x000fe400020006ff */
[----:B------:R-:W-:Y:S01]  /*8e10*/  F2FP.F16.E4M3.UNPACK_B R83, R155 ;  /* 0x0000009bff53723e */ /* 0x000fe200020006ff */
[----:B------:R-:W-:Y:S01]  /*8e20*/  IMAD R86, R139, 0x100, R138 ;  /* 0x000001008b567824 */ /* 0x000fe200078e028a */
[----:B------:R-:W-:Y:S02]  /*8e30*/  F2FP.F16.E4M3.UNPACK_B R138, R78.H1 ;  /* 0x0000004eff8a723e */ /* 0x000fe400030006ff */
[----:B------:R-:W-:-:S03]  /*8e40*/  F2FP.F16.E4M3.UNPACK_B R139, R79.H1 ;  /* 0x0000004fff8b723e */ /* 0x000fc600030006ff */
[C---:B------:R-:W-:Y:S01]  /*8e50*/  HMMA.16816.F32 R60, R80.reuse, R76, R60 ;  /* 0x0000004c503c723c */ /* 0x040fe2000000183c */
[----:B------:R-:W-:Y:S07]  /*8e60*/  LDSM.16.M88.4 R76, [R148+UR7+0x1000] ;  /* 0x00100007944c783b */ /* 0x000fee0008000200 */
[----:B------:R-:W-:Y:S01]  /*8e70*/  HMMA.16816.F32 R64, R80, R68, R64 ;  /* 0x000000445040723c */ /* 0x000fe20000001840 */
[----:B------:R-:W0:Y:S01]  /*8e80*/  LDSM.16.M88.4 R80, [R148+UR7] ;  /* 0x000000079450783b */ /* 0x000e220008000200 */
[----:B------:R-:W-:-:S02]  /*8e90*/  IMAD R84, R137, 0x100, R136 ;  /* 0x0000010089547824 */ /* 0x000fc400078e0288 */
[----:B------:R-:W-:Y:S02]  /*8ea0*/  IMAD R85, R145, 0x100, R144 ;  /* 0x0000010091557824 */ /* 0x000fe400078e0290 */
[----:B------:R-:W-:Y:S01]  /*8eb0*/  IMAD R87, R147, 0x100, R146 ;  /* 0x0000010093577824 */ /* 0x000fe200078e0292 */
[----:B------:R-:W-:Y:S02]  /*8ec0*/  F2FP.F16.E4M3.UNPACK_B R84, R84 ;  /* 0x00000054ff54723e */ /* 0x000fe400020006ff */
[----:B------:R-:W-:Y:S02]  /*8ed0*/  F2FP.F16.E4M3.UNPACK_B R86, R86 ;  /* 0x00000056ff56723e */ /* 0x000fe400020006ff */
[----:B------:R-:W-:Y:S02]  /*8ee0*/  F2FP.F16.E4M3.UNPACK_B R85, R85 ;  /* 0x00000055ff55723e */ /* 0x000fe400020006ff */
[----:B------:R-:W-:Y:S02]  /*8ef0*/  F2FP.F16.E4M3.UNPACK_B R87, R87 ;  /* 0x00000057ff57723e */ /* 0x000fe400020006ff */
[----:B------:R-:W-:-:S02]  /*8f00*/  F2FP.F16.E4M3.UNPACK_B R136, R70.H1 ;  /* 0x00000046ff88723e */ /* 0x000fc400030006ff */
[----:B------:R-:W-:Y:S01]  /*8f10*/  F2FP.F16.E4M3.UNPACK_B R137, R71.H1 ;  /* 0x00000047ff89723e */ /* 0x000fe200030006ff */
[----:B------:R-:W-:Y:S02]  /*8f20*/  IMAD R68, R133, 0x100, R132 ;  /* 0x0000010085447824 */ /* 0x000fe400078e0284 */
[----:B------:R-:W-:Y:S02]  /*8f30*/  IMAD R70, R135, 0x100, R134 ;  /* 0x0000010087467824 */ /* 0x000fe400078e0286 */
[----:B------:R-:W-:Y:S02]  /*8f40*/  IMAD R69, R141, 0x100, R140 ;  /* 0x000001008d457824 */ /* 0x000fe400078e028c */
[----:B------:R-:W-:Y:S01]  /*8f50*/  IMAD R71, R143, 0x100, R142 ;  /* 0x000001008f477824 */ /* 0x000fe200078e028e */
[----:B------:R-:W-:Y:S01]  /*8f60*/  HMMA.16816.F32 R72, R84, R138, R72 ;  /* 0x0000008a5448723c */ /* 0x000fe20000001848 */
[----:B------:R-:W-:Y:S02]  /*8f70*/  F2FP.F16.E4M3.UNPACK_B R68, R68 ;  /* 0x00000044ff44723e */ /* 0x000fe400020006ff */
[----:B------:R-:W-:-:S02]  /*8f80*/  F2FP.F16.E4M3.UNPACK_B R70, R70 ;  /* 0x00000046ff46723e */ /* 0x000fc400020006ff */
[----:B------:R-:W-:Y:S02]  /*8f90*/  F2FP.F16.E4M3.UNPACK_B R69, R69 ;  /* 0x00000045ff45723e */ /* 0x000fe400020006ff */
[----:B------:R-:W-:Y:S01]  /*8fa0*/  F2FP.F16.E4M3.UNPACK_B R71, R71 ;  /* 0x00000047ff47723e */ /* 0x000fe200020006ff */
[----:B------:R-:W-:Y:S01]  /*8fb0*/  HMMA.16816.F32 R56, R84, R136, R56 ;  /* 0x000000885438723c */ /* 0x000fe20000001838 */
[----:B------:R-:W-:Y:S02]  /*8fc0*/  IMAD R124, R126, 0x100, R124 ;  /* 0x000001007e7c7824 */ /* 0x000fe400078e027c */
[----:B------:R-:W-:Y:S02]  /*8fd0*/  IMAD R125, R125, 0x100, R127 ;  /* 0x000001007d7d7824 */ /* 0x000fe400078e027f */
[----:B------:R-:W-:Y:S02]  /*8fe0*/  IMAD R128, R129, 0x100, R128 ;  /* 0x0000010081807824 */ /* 0x000fe400078e0280 */
[----:B------:R-:W-:Y:S01]  /*8ff0*/  IMAD R130, R131, 0x100, R130 ;  /* 0x0000010083827824 */ /* 0x000fe200078e0282 */
[----:B------:R-:W-:Y:S01]  /*9000*/  HMMA.16816.F32 R60, R68, R138, R60 ;  /* 0x0000008a443c723c */ /* 0x000fe2000000183c */
[----:B0-----:R-:W-:-:S02]  /*9010*/  F2FP.F16.E4M3.UNPACK_B R84, R80 ;  /* 0x00000050ff54723e */ /* 0x001fc400020006ff */
[----:B------:R-:W-:Y:S02]  /*9020*/  F2FP.F16.E4M3.UNPACK_B R85, R81 ;  /* 0x00000051ff55723e */ /* 0x000fe400020006ff */
[----:B------:R-:W-:Y:S02]  /*9030*/  F2FP.F16.E4M3.UNPACK_B R86, R76 ;  /* 0x0000004cff56723e */ /* 0x000fe400020006ff */
[----:B------:R-:W-:Y:S01]  /*9040*/  F2FP.F16.E4M3.UNPACK_B R87, R77 ;  /* 0x0000004dff57723e */ /* 0x000fe200020006ff */
[----:B------:R-:W-:Y:S01]  /*9050*/  HMMA.16816.F32 R64, R68, R136, R64 ;  /* 0x000000884440723c */ /* 0x000fe20000001840 */
        /* <DEDUP_REMOVED lines=19> */
[----:B------:R-:W-:-:S02]  /*9190*/  F2FP.F16.E4M3.UNPACK_B R80, R80.H1 ;  /* 0x00000050ff50723e */ /* 0x000fc400030006ff */
[----:B------:R-:W-:Y:S02]  /*91a0*/  F2FP.F16.E4M3.UNPACK_B R81, R81.H1 ;  /* 0x00000051ff51723e */ /* 0x000fe400030006ff */
[----:B------:R-:W-:Y:S02]  /*91b0*/  F2FP.F16.E4M3.UNPACK_B R76, R76.H1 ;  /* 0x0000004cff4c723e */ /* 0x000fe400030006ff */
[----:B------:R-:W-:Y:S01]  /*91c0*/  HMMA.16816.F32 R64, R68, R86, R64 ;  /* 0x000000564440723c */ /* 0x000fe20000001840 */
[----:B------:R-:W-:Y:S02]  /*91d0*/  F2FP.F16.E4M3.UNPACK_B R68, R113 ;  /* 0x00000071ff44723e */ /* 0x000fe400020006ff */
[----:B------:R-:W-:Y:S02]  /*91e0*/  F2FP.F16.E4M3.UNPACK_B R70, R108 ;  /* 0x0000006cff46723e */ /* 0x000fe400020006ff */
[----:B------:R-:W-:Y:S02]  /*91f0*/  F2FP.F16.E4M3.UNPACK_B R69, R107 ;  /* 0x0000006bff45723e */ /* 0x000fe400020006ff */
[----:B------:R-:W-:-:S02]  /*9200*/  F2FP.F16.E4M3.UNPACK_B R71, R109 ;  /* 0x0000006dff47723e */ /* 0x000fc400020006ff */
[----:B------:R-:W-:Y:S01]  /*9210*/  F2FP.F16.E4M3.UNPACK_B R77, R77.H1 ;  /* 0x0000004dff4d723e */ /* 0x000fe200030006ff */
        /* <DEDUP_REMOVED lines=9> */
[----:B------:R-:W-:-:S07]  /*92b0*/  F2FP.F16.E4M3.UNPACK_B R71, R103 ;  /* 0x00000067ff47723e */ /* 0x000fce00020006ff */
[----:B------:R-:W-:Y:S01]  /*92c0*/  HMMA.16816.F32 R60, R68, R80, R60 ;  /* 0x00000050443c723c */ /* 0x000fe2000000183c */
[----:B------:R-:W-:Y:S02]  /*92d0*/  IMAD R80, R33, 0x100, R52 ;  /* 0x0000010021507824 */ /* 0x000fe400078e0234 */
[----:B------:R-:W2:Y:S04]  /*92e0*/  LDL.LU R52, [R1+0x64] ;  /* 0x0000640001347983 */ /* 0x000ea80000300800 */
[----:B------:R-:W3:Y:S04]  /*92f0*/  LDL.LU R33, [R1+0x60] ;  /* 0x0000600001217983 */ /* 0x000ee80000300800 */
[----:B------:R-:W4:Y:S01]  /*9300*/  LDL.LU R189, [R1] ;  /* 0x0000000001bd7983 */ /* 0x000f220000300800 */
[----:B------:R-:W-:-:S02]  /*9310*/  IMAD R97, R97, 0x100, R98 ;  /* 0x0000010061617824 */ /* 0x000fc400078e0262 */
[----:B------:R-:W-:Y:S02]  /*9320*/  IMAD R248, R248, 0x100, R249 ;  /* 0x00000100f8f87824 */ /* 0x000fe400078e02f9 */
[----:B------:R-:W-:Y:S01]  /*9330*/  IMAD R246, R246, 0x100, R247 ;  /* 0x00000100f6f67824 */ /* 0x000fe200078e02f7 */
[----:B------:R-:W-:Y:S01]  /*9340*/  HMMA.16816.F32 R64, R68, R76, R64 ;  /* 0x0000004c4440723c */ /* 0x000fe20000001840 */
[----:B------:R-:W-:Y:S02]  /*9350*/  F2FP.F16.E4M3.UNPACK_B R70, R80 ;  /* 0x00000050ff46723e */ /* 0x000fe400020006ff */
[----:B------:R-:W-:Y:S02]  /*9360*/  F2FP.F16.E4M3.UNPACK_B R68, R97 ;  /* 0x00000061ff44723e */ /* 0x000fe400020006ff */
[----:B------:R-:W-:Y:S02]  /*9370*/  F2FP.F16.E4M3.UNPACK_B R69, R248 ;  /* 0x000000f8ff45723e */ /* 0x000fe400020006ff */
[----:B------:R-:W-:-:S02]  /*9380*/  F2FP.F16.E4M3.UNPACK_B R71, R246 ;  /* 0x000000f6ff47723e */ /* 0x000fc400020006ff */
[----:B------:R-:W-:Y:S02]  /*9390*/  F2FP.F16.E4M3.UNPACK_B R76, R82 ;  /* 0x00000052ff4c723e */ /* 0x000fe400020006ff */
[----:B------:R-:W-:Y:S02]  /*93a0*/  F2FP.F16.E4M3.UNPACK_B R77, R83 ;  /* 0x00000053ff4d723e */ /* 0x000fe400020006ff */
[----:B------:R-:W-:Y:S02]  /*93b0*/  F2FP.F16.E4M3.UNPACK_B R80, R78 ;  /* 0x0000004eff50723e */ /* 0x000fe400020006ff */
[----:B------:R-:W-:Y:S01]  /*93c0*/  F2FP.F16.E4M3.UNPACK_B R81, R79 ;  /* 0x0000004fff51723e */ /* 0x000fe200020006ff */
[----:B------:R-:W-:Y:S02]  /*93d0*/  IMAD R84, R31, 0x100, R50 ;  /* 0x000001001f547824 */ /* 0x000fe400078e0232 */
[----:B------:R-:W-:Y:S02]  /*93e0*/  IMAD R86, R29, 0x100, R49 ;  /* 0x000001001d567824 */ /* 0x000fe400078e0231 */
[----:B------:R-:W-:-:S02]  /*93f0*/  IMAD R85, R27, 0x100, R48 ;  /* 0x000001001b557824 */ /* 0x000fc400078e0230 */
[----:B------:R-:W-:Y:S01]  /*9400*/  IMAD R87, R25, 0x100, R46 ;  /* 0x0000010019577824 */ /* 0x000fe200078e022e */
[C---:B------:R-:W-:Y:S01]  /*9410*/  HMMA.16816.F32 R72, R68.reuse, R76, R72 ;  /* 0x0000004c4448723c */ /* 0x040fe20000001848 */
[----:B------:R-:W2:Y:S04]  /*9420*/  LDL.LU R50, [R1+0x5c] ;  /* 0x00005c0001327983 */ /* 0x000ea80000300800 */
[----:B------:R-:W2:Y:S03]  /*9430*/  LDL.LU R31, [R1+0x58] ;  /* 0x00005800011f7983 */ /* 0x000ea60000300800 */
[----:B------:R-:W-:Y:S01]  /*9440*/  HMMA.16816.F32 R56, R68, R80, R56 ;  /* 0x000000504438723c */ /* 0x000fe20000001838 */
[----:B------:R-:W-:Y:S01]  /*9450*/  F2FP.F16.E4M3.UNPACK_B R68, R84 ;  /* 0x00000054ff44723e */ /* 0x000fe200020006ff */
[----:B------:R-:W2:Y:S01]  /*9460*/  LDL.LU R49, [R1+0x54] ;  /* 0x0000540001317983 */ /* 0x000ea20000300800 */
[----:B------:R-:W-:-:S02]  /*9470*/  F2FP.F16.E4M3.UNPACK_B R70, R86 ;  /* 0x00000056ff46723e */ /* 0x000fc400020006ff */
[----:B------:R-:W-:Y:S01]  /*9480*/  F2FP.F16.E4M3.UNPACK_B R69, R85 ;  /* 0x00000055ff45723e */ /* 0x000fe200020006ff */
[----:B------:R-:W2:Y:S01]  /*9490*/  LDL.LU R29, [R1+0x50] ;  /* 0x00005000011d7983 */ /* 0x000ea20000300800 */
[----:B------:R-:W-:-:S03]  /*94a0*/  F2FP.F16.E4M3.UNPACK_B R71, R87 ;  /* 0x00000057ff47723e */ /* 0x000fc600020006ff */
[----:B------:R-:W2:Y:S04]  /*94b0*/  LDL.LU R48, [R1+0x4c] ;  /* 0x00004c0001307983 */ /* 0x000ea80000300800 */
[----:B------:R-:W2:Y:S01]  /*94c0*/  LDL.LU R27, [R1+0x48] ;  /* 0x00004800011b7983 */ /* 0x000ea20000300800 */
[----:B------:R-:W-:Y:S01]  /*94d0*/  HMMA.16816.F32 R60, R68, R76, R60 ;  /* 0x0000004c443c723c */ /* 0x000fe2000000183c */
[----:B------:R-:W-:Y:S02]  /*94e0*/  IMAD R77, R42, 0x100, R23 ;  /* 0x000001002a4d7824 */ /* 0x000fe400078e0217 */
[----:B------:R-:W2:Y:S01]  /*94f0*/  LDL.LU R46, [R1+0x44] ;  /* 0x00004400012e7983 */ /* 0x000ea20000300800 */
[----:B------:R-:W-:-:S03]  /*9500*/  IMAD R76, R40, 0x100, R21 ;  /* 0x00000100284c7824 */ /* 0x000fc600078e0215 */
[----:B------:R-:W2:Y:S01]  /*9510*/  LDL.LU R25, [R1+0x40] ;  /* 0x0000400001197983 */ /* 0x000ea20000300800 */
[----:B------:R-:W-:Y:S01]  /*9520*/  IMAD R85, R95, 0x100, R19 ;  /* 0x000001005f557824 */ /* 0x000fe200078e0213 */
[----:B------:R-:W-:Y:S01]  /*9530*/  HMMA.16816.F32 R64, R68, R80, R64 ;  /* 0x000000504440723c */ /* 0x000fe20000001840 */
[----:B------:R-:W-:Y:S01]  /*9540*/  F2FP.F16.E4M3.UNPACK_B R69, R76 ;  /* 0x0000004cff45723e */ /* 0x000fe200020006ff */
[----:B------:R-:W-:Y:S01]  /*9550*/  IMAD R76, R96, 0x100, R93 ;  /* 0x00000100604c7824 */ /* 0x000fe200078e025d */
[----:B------:R-:W-:Y:S01]  /*9560*/  F2FP.F16.E4M3.UNPACK_B R70, R77 ;  /* 0x0000004dff46723e */ /* 0x000fe200020006ff */
[----:B------:R-:W-:Y:S02]  /*9570*/  IMAD R80, R54, 0x100, R94 ;  /* 0x0000010036507824 */ /* 0x000fe400078e025e */
[----:B----4-:R-:W-:Y:S02]  /*9580*/  IMAD R84, R44, 0x100, R189 ;  /* 0x000001002c547824 */ /* 0x010fe400078e02bd */
[----:B------:R-:W-:Y:S01]  /*9590*/  IMAD.SHL.U32 R121, R121, 0x80, RZ ;  /* 0x0000008079797824 */ /* 0x000fe200078e00ff */
[----:B------:R-:W4:Y:S01]  /*95a0*/  LDL.LU R44, [R1+0x3c] ;  /* 0x00003c00012c7983 */ /* 0x000f220000300800 */
[----:B------:R-:W-:Y:S01]  /*95b0*/  IMAD R251, R251, 0x100, R0 ;  /* 0x00000100fbfb7824 */ /* 0x000fe200078e0200 */
[----:B------:R-:W-:Y:S01]  /*95c0*/  F2FP.F16.E4M3.UNPACK_B R82, R82.H1 ;  /* 0x00000052ff52723e */ /* 0x000fe200030006ff */
[----:B------:R-:W0:Y:S01]  /*95d0*/  LDC R81, c[0x0][0x3a8] ;  /* 0x0000ea00ff517b82 */ /* 0x000e220000000800 */
[----:B------:R-:W3:Y:S04]  /*95e0*/  LDL.LU R23, [R1+0x38] ;  /* 0x0000380001177983 */ /* 0x000ee80000300800 */
[----:B------:R-:W4:Y:S04]  /*95f0*/  LDL.LU R42, [R1+0x34] ;  /* 0x00003400012a7983 */ /* 0x000f280000300800 */
[----:B------:R-:W4:Y:S04]  /*9600*/  LDL.LU R21, [R1+0x30] ;  /* 0x0000300001157983 */ /* 0x000f280000300800 */
[----:B------:R-:W4:Y:S04]  /*9610*/  LDL.LU R40, [R1+0x2c] ;  /* 0x00002c0001287983 */ /* 0x000f280000300800 */
[----:B------:R-:W4:Y:S04]  /*9620*/  LDL.LU R19, [R1+0x28] ;  /* 0x0000280001137983 */ /* 0x000f280000300800 */
[----:B------:R-:W4:Y:S01]  /*9630*/  LDL.LU R95, [R1+0x24] ;  /* 0x00002400015f7983 */ /* 0x000f220000300800 */
[----:B------:R-:W-:-:S03]  /*9640*/  IMAD R77, R2, 0x100, R51 ;  /* 0x00000100024d7824 */ /* 0x000fc600078e0233 */
[----:B------:R-:W4:Y:S04]  /*9650*/  LDL.LU R93, [R1+0x20] ;  /* 0x00002000015d7983 */ /* 0x000f280000300800 */
[----:B------:R-:W4:Y:S04]  /*9660*/  LDL.LU R96, [R1+0x1c] ;  /* 0x00001c0001607983 */ /* 0x000f280000300800 */
[----:B------:R-:W4:Y:S04]  /*9670*/  LDL.LU R94, [R1+0x18] ;  /* 0x00001800015e7983 */ /* 0x000f280000300800 */
[----:B------:R-:W4:Y:S04]  /*9680*/  LDL.LU R54, [R1+0x14] ;  /* 0x0000140001367983 */ /* 0x000f280000300800 */
[----:B------:R-:W4:Y:S04]  /*9690*/  LDL.LU R51, [R1+0x10] ;  /* 0x0000100001337983 */ /* 0x000f280000300800 */
[----:B------:R1:W5:Y:S01]  /*96a0*/  LDL.LU R2, [R1+0xc] ;  /* 0x00000c0001027983 */ /* 0x0003620000300800 */
[----:B------:R-:W-:-:S02]  /*96b0*/  R2UR UR7, R121 ;  /* 0x00000000790772ca */ /* 0x000fc400000e0000 */
[----:B------:R-:W-:Y:S01]  /*96c0*/  SHF.R.S32.HI R115, RZ, 0x1f, R121 ;  /* 0x0000001fff737819 */ /* 0x000fe20000011479 */
[----:B------:R-:W0:Y:S01]  /*96d0*/  S2R R0, SR_TID.X ;  /* 0x0000000000007919 */ /* 0x000e220000002100 */
[----:B------:R-:W-:Y:S02]  /*96e0*/  F2FP.F16.E4M3.UNPACK_B R83, R83.H1 ;  /* 0x00000053ff53723e */ /* 0x000fe400030006ff */
[----:B------:R-:W-:Y:S02]  /*96f0*/  R2UR UR77, R115 ;  /* 0x00000000734d72ca */ /* 0x000fe400000e0000 */
[----:B------:R-:W-:Y:S02]  /*9700*/  F2FP.F16.E4M3.UNPACK_B R68, R84 ;  /* 0x00000054ff44723e */ /* 0x000fe400020006ff */
[----:B------:R-:W-:Y:S02]  /*9710*/  F2FP.F16.E4M3.UNPACK_B R71, R85 ;  /* 0x00000055ff47723e */ /* 0x000fe400020006ff */
[----:B------:R-:W-:-:S02]  /*9720*/  F2FP.F16.E4M3.UNPACK_B R78, R78.H1 ;  /* 0x0000004eff4e723e */ /* 0x000fc400030006ff */
[----:B------:R-:W-:Y:S02]  /*9730*/  F2FP.F16.E4M3.UNPACK_B R79, R79.H1 ;  /* 0x0000004fff4f723e */ /* 0x000fe400030006ff */
[C---:B------:R-:W-:Y:S02]  /*9740*/  IADD3 R3, P2, PT, R121.reuse, R3, RZ ;  /* 0x0000000379037210 */ /* 0x040fe40007f5e0ff */
[C---:B------:R-:W-:Y:S02]  /*9750*/  IADD3 R4, P3, PT, R121.reuse, R4, RZ ;  /* 0x0000000479047210 */ /* 0x040fe40007f7e0ff */
[----:B------:R-:W-:Y:S01]  /*9760*/  IADD3 R5, P4, PT, R121, R5, RZ ;  /* 0x0000000579057210 */ /* 0x000fe20007f9e0ff */
[----:B------:R-:W-:Y:S01]  /*9770*/  UIADD3 UR17, UP5, UPT, UR7, UR17, URZ ;  /* 0x0000001107117290 */ /* 0x000fe2000ffbe0ff */
[----:B------:R-:W-:Y:S01]  /*9780*/  HMMA.16816.F32 R72, R68, R82, R72 ;  /* 0x000000524448723c */ /* 0x000fe20000001848 */
[----:B------:R-:W-:Y:S02]  /*9790*/  UIADD3 UR16, UP6, UPT, UR7, UR16, URZ ;  /* 0x0000001007107290 */ /* 0x000fe4000ffde0ff */
[----:B------:R-:W-:-:S02]  /*97a0*/  UIADD3 UR15, UP1, UPT, UR7, UR15, URZ ;  /* 0x0000000f070f7290 */ /* 0x000fc4000ff3e0ff */
[----:B------:R-:W-:Y:S01]  /*97b0*/  UIADD3 UR14, UP2, UPT, UR7, UR14, URZ ;  /* 0x0000000e070e7290 */ /* 0x000fe2000ff5e0ff */
[C---:B------:R-:W-:Y:S02]  /*97c0*/  IMAD.X R14, R115.reuse, 0x1, R14, P2 ;  /* 0x00000001730e7824 */ /* 0x040fe400010e060e */
[----:B------:R-:W-:Y:S01]  /*97d0*/  HMMA.16816.F32 R56, R68, R78, R56 ;  /* 0x0000004e4438723c */ /* 0x000fe20000001838 */
[----:B------:R-:W-:Y:S01]  /*97e0*/  F2FP.F16.E4M3.UNPACK_B R68, R76 ;  /* 0x0000004cff44723e */ /* 0x000fe200020006ff */
[C---:B------:R-:W-:Y:S01]  /*97f0*/  IMAD.X R16, R115.reuse, 0x1, R16, P3 ;  /* 0x0000000173107824 */ /* 0x040fe200018e0610 */
[----:B------:R-:W-:Y:S02]  /*9800*/  F2FP.F16.E4M3.UNPACK_B R70, R80 ;  /* 0x00000050ff46723e */ /* 0x000fe400020006ff */
[----:B------:R-:W-:Y:S02]  /*9810*/  F2FP.F16.E4M3.UNPACK_B R69, R77 ;  /* 0x0000004dff45723e */ /* 0x000fe400020006ff */
[----:B------:R-:W-:Y:S01]  /*9820*/  F2FP.F16.E4M3.UNPACK_B R71, R251 ;  /* 0x000000fbff47723e */ /* 0x000fe200020006ff */
[----:B------:R-:W-:Y:S01]  /*9830*/  IMAD.X R18, R115, 0x1, R18, P4 ;  /* 0x0000000173127824 */ /* 0x000fe200020e0612 */
[C---:B------:R-:W-:Y:S01]  /*9840*/  IADD3 R6, P5, PT, R121.reuse, R6, RZ ;  /* 0x0000000679067210 */ /* 0x040fe20007fbe0ff */
[----:B------:R-:W-:Y:S01]  /*9850*/  UIADD3.X UR10, UPT, UPT, UR77, UR10, URZ, UP5, !UPT ;  /* 0x0000000a4d0a7290 */ /* 0x000fe2000affe4ff */
[C---:B------:R-:W-:Y:S01]  /*9860*/  IADD3 R8, P6, PT, R121.reuse, R8, RZ ;  /* 0x0000000879087210 */ /* 0x040fe20007fde0ff */
[----:B------:R-:W-:Y:S01]  /*9870*/  UIADD3.X UR11, UPT, UPT, UR77, UR11, URZ, UP6, !UPT ;  /* 0x0000000b4d0b7290 */ /* 0x000fe2000b7fe4ff */
[C---:B------:R-:W-:Y:S01]  /*9880*/  IADD3 R10, P0, PT, R121.reuse, R10, RZ ;  /* 0x0000000a790a7210 */ /* 0x040fe20007f1e0ff */
[----:B------:R-:W-:Y:S01]  /*9890*/  UIADD3.X UR46, UPT, UPT, UR77, UR46, URZ, UP1, !UPT ;  /* 0x0000002e4d2e7290 */ /* 0x000fe20008ffe4ff */
[C---:B------:R-:W-:Y:S01]  /*98a0*/  IADD3 R12, P1, PT, R121.reuse, R12, RZ ;  /* 0x0000000c790c7210 */ /* 0x040fe20007f3e0ff */
[----:B------:R-:W-:Y:S01]  /*98b0*/  UIADD3.X UR47, UPT, UPT, UR77, UR47, URZ, UP2, !UPT ;  /* 0x0000002f4d2f7290 */ /* 0x000fe200097fe4ff */
[----:B------:R-:W-:-:S02]  /*98c0*/  IADD3 R7, P2, PT, R121, R7, RZ ;  /* 0x0000000779077210 */ /* 0x000fc40007f5e0ff */
[C---:B------:R-:W-:Y:S01]  /*98d0*/  IADD3 R9, P3, PT, R121.reuse, R9, RZ ;  /* 0x0000000979097210 */ /* 0x040fe20007f7e0ff */
[----:B------:R-:W-:Y:S01]  /*98e0*/  UIADD3 UR45, UP3, UPT, UR7, UR45, URZ ;  /* 0x0000002d072d7290 */ /* 0x000fe2000ff7e0ff */
[----:B------:R-:W-:Y:S01]  /*98f0*/  IADD3 R11, P4, PT, R121, R11, RZ ;  /* 0x0000000b790b7210 */ /* 0x000fe20007f9e0ff */
[----:B------:R-:W-:Y:S02]  /*9900*/  UIADD3 UR44, UP4, UPT, UR7, UR44, URZ ;  /* 0x0000002c072c7290 */ /* 0x000fe4000ff9e0ff */
[----:B------:R-:W-:Y:S02]  /*9910*/  UIADD3 UR43, UP5, UPT, UR7, UR43, URZ ;  /* 0x0000002b072b7290 */ /* 0x000fe4000ffbe0ff */
[----:B------:R-:W-:Y:S02]  /*9920*/  UIADD3 UR42, UP6, UPT, UR7, UR42, URZ ;  /* 0x0000002a072a7290 */ /* 0x000fe4000ffde0ff */
[----:B------:R-:W-:Y:S02]  /*9930*/  UIADD3 UR41, UP1, UPT, UR7, UR41, URZ ;  /* 0x0000002907297290 */ /* 0x000fe4000ff3e0ff */
[----:B------:R-:W-:Y:S01]  /*9940*/  UIADD3 UR40, UP2, UPT, UR7, UR40, URZ ;  /* 0x0000002807287290 */ /* 0x000fe2000ff5e0ff */
[C---:B------:R-:W-:Y:S01]  /*9950*/  HMMA.16816.F32 R60, R68.reuse, R82, R60 ;  /* 0x00000052443c723c */ /* 0x040fe2000000183c */
[C---:B------:R-:W-:Y:S01]  /*9960*/  IMAD.X R20, R115.reuse, 0x1, R20, P5 ;  /* 0x0000000173147824 */ /* 0x040fe200028e0614 */
[----:B------:R-:W-:Y:S01]  /*9970*/  UIADD3.X UR48, UPT, UPT, UR77, UR48, URZ, UP3, !UPT ;  /* 0x000000304d307290 */ /* 0x000fe20009ffe4ff */
[C---:B------:R-:W-:Y:S01]  /*9980*/  IMAD.X R22, R115.reuse, 0x1, R22, P6 ;  /* 0x0000000173167824 */ /* 0x040fe200030e0616 */
[----:B------:R-:W-:Y:S01]  /*9990*/  UIADD3.X UR49, UPT, UPT, UR77, UR49, URZ, UP4, !UPT ;  /* 0x000000314d317290 */ /* 0x000fe2000a7fe4ff */
[C---:B------:R-:W-:Y:S01]  /*99a0*/  IMAD.X R24, R115.reuse, 0x1, R24, P0 ;  /* 0x0000000173187824 */ /* 0x040fe200000e0618 */
[----:B------:R-:W-:Y:S01]  /*99b0*/  UIADD3.X UR50, UPT, UPT, UR77, UR50, URZ, UP5, !UPT ;  /* 0x000000324d327290 */ /* 0x000fe2000affe4ff */
[C---:B------:R-:W-:Y:S01]  /*99c0*/  IMAD.X R26, R115.reuse, 0x1, R26, P1 ;  /* 0x00000001731a7824 */ /* 0x040fe200008e061a */
[----:B------:R-:W-:Y:S01]  /*99d0*/  HMMA.16816.F32 R64, R68, R78, R64 ;  /* 0x0000004e4440723c */ /* 0x000fe20000001840 */
[C---:B------:R-:W-:Y:S01]  /*99e0*/  IMAD.X R28, R115.reuse, 0x1, R28, P2 ;  /* 0x00000001731c7824 */ /* 0x040fe200010e061c */
[----:B------:R-:W-:Y:S01]  /*99f0*/  UIADD3.X UR51, UPT, UPT, UR77, UR51, URZ, UP6, !UPT ;  /* 0x000000334d337290 */ /* 0x000fe2000b7fe4ff */
[----:B------:R-:W-:Y:S01]  /*9a00*/  IMAD.X R30, R115, 0x1, R30, P3 ;  /* 0x00000001731e7824 */ /* 0x000fe200018e061e */
[----:B------:R-:W-:Y:S01]  /*9a10*/  UIADD3.X UR52, UPT, UPT, UR77, UR52, URZ, UP1, !UPT ;  /* 0x000000344d347290 */ /* 0x000fe20008ffe4ff */
[C---:B------:R-:W-:Y:S01]  /*9a20*/  IADD3 R13, P5, PT, R121.reuse, R13, RZ ;  /* 0x0000000d790d7210 */ /* 0x040fe20007fbe0ff */
[----:B------:R-:W-:Y:S01]  /*9a30*/  UIADD3.X UR53, UPT, UPT, UR77, UR53, URZ, UP2, !UPT ;  /* 0x000000354d357290 */ /* 0x000fe200097fe4ff */
[----:B------:R-:W-:Y:S01]  /*9a40*/  IADD3 R15, P6, PT, R121, R15, RZ ;  /* 0x0000000f790f7210 */ /* 0x000fe20007fde0ff */
[----:B------:R-:W-:Y:S01]  /*9a50*/  IMAD.X R32, R115, 0x1, R32, P4 ;  /* 0x0000000173207824 */ /* 0x000fe200020e0620 */
[C---:B------:R-:W-:Y:S01]  /*9a60*/  IADD3 R17, P0, PT, R121.reuse, R17, RZ ;  /* 0x0000001179117210 */ /* 0x040fe20007f1e0ff */
[----:B------:R-:W-:Y:S01]  /*9a70*/  UIADD3 UR39, UP3, UPT, UR7, UR39, URZ ;  /* 0x0000002707277290 */ /* 0x000fe2000ff7e0ff */
[----:B--2---:R-:W-:Y:S01]  /*9a80*/  IADD3 R25, P4, PT, R121, R25, RZ ;  /* 0x0000001979197210 */ /* 0x004fe20007f9e0ff */
[----:B------:R-:W-:-:S02]  /*9a90*/  UIADD3 UR38, UP4, UPT, UR7, UR38, URZ ;  /* 0x0000002607267290 */ /* 0x000fc4000ff9e0ff */
[----:B------:R-:W-:Y:S02]  /*9aa0*/  UIADD3 UR37, UP5, UPT, UR7, UR37, URZ ;  /* 0x0000002507257290 */ /* 0x000fe4000ffbe0ff */
[----:B------:R-:W-:Y:S02]  /*9ab0*/  UIADD3 UR36, UP6, UPT, UR7, UR36, URZ ;  /* 0x0000002407247290 */ /* 0x000fe4000ffde0ff */
[----:B------:R-:W-:Y:S02]  /*9ac0*/  UIADD3 UR35, UP1, UPT, UR7, UR35, URZ ;  /* 0x0000002307237290 */ /* 0x000fe4000ff3e0ff */
[----:B------:R-:W-:Y:S02]  /*9ad0*/  UIADD3 UR34, UP2, UPT, UR7, UR34, URZ ;  /* 0x0000002207227290 */ /* 0x000fe4000ff5e0ff */
[----:B------:R-:W-:Y:S01]  /*9ae0*/  UIADD3 UR4, UPT, UPT, UR4, -0x1, URZ ;  /* 0xffffffff04047890 */ /* 0x000fe2000fffe0ff */
[C---:B------:R-:W-:Y:S01]  /*9af0*/  IMAD.X R34, R115.reuse, 0x1, R34, P5 ;  /* 0x0000000173227824 */ /* 0x040fe200028e0622 */
[----:B------:R-:W-:Y:S01]  /*9b00*/  UIADD3.X UR54, UPT, UPT, UR77, UR54, URZ, UP3, !UPT ;  /* 0x000000364d367290 */ /* 0x000fe20009ffe4ff */
[C---:B------:R-:W-:Y:S01]  /*9b10*/  IMAD.X R36, R115.reuse, 0x1, R36, P6 ;  /* 0x0000000173247824 */ /* 0x040fe200030e0624 */
[----:B------:R-:W-:Y:S01]  /*9b20*/  UIADD3.X UR55, UPT, UPT, UR77, UR55, URZ, UP4, !UPT ;  /* 0x000000374d377290 */ /* 0x000fe2000a7fe4ff */
[----:B------:R-:W-:Y:S01]  /*9b30*/  IMAD.X R38, R115, 0x1, R38, P0 ;  /* 0x0000000173267824 */ /* 0x000fe200000e0626 */
[----:B------:R-:W-:Y:S01]  /*9b40*/  UIADD3.X UR56, UPT, UPT, UR77, UR56, URZ, UP5, !UPT ;  /* 0x000000384d387290 */ /* 0x000fe2000affe4ff */
[C---:B------:R-:W-:Y:S01]  /*9b50*/  IADD3 R27, P5, PT, R121.reuse, R27, RZ ;  /* 0x0000001b791b7210 */ /* 0x040fe20007fbe0ff */
[----:B------:R-:W-:Y:S01]  /*9b60*/  UIADD3.X UR57, UPT, UPT, UR77, UR57, URZ, UP6, !UPT ;  /* 0x000000394d397290 */ /* 0x000fe2000b7fe4ff */
[C---:B------:R-:W-:Y:S01]  /*9b70*/  IADD3 R29, P6, PT, R121.reuse, R29, RZ ;  /* 0x0000001d791d7210 */ /* 0x040fe20007fde0ff */
[----:B------:R-:W-:Y:S01]  /*9b80*/  UIADD3.X UR58, UPT, UPT, UR77, UR58, URZ, UP1, !UPT ;  /* 0x0000003a4d3a7290 */ /* 0x000fe20008ffe4ff */
[----:B------:R-:W-:Y:S01]  /*9b90*/  IADD3 R31, P0, PT, R121, R31, RZ ;  /* 0x0000001f791f7210 */ /* 0x000fe20007f1e0ff */
[----:B------:R-:W-:Y:S01]  /*9ba0*/  UIADD3.X UR59, UPT, UPT, UR77, UR59, URZ, UP2, !UPT ;  /* 0x0000003b4d3b7290 */ /* 0x000fe200097fe4ff */
[----:B------:R-:W-:Y:S01]  /*9bb0*/  IMAD.X R46, R115, 0x1, R46, P4 ;  /* 0x00000001732e7824 */ /* 0x000fe200020e062e */
[----:B------:R-:W-:Y:S01]  /*9bc0*/  UISETP.NE.U32.AND UP0, UPT, UR4, URZ, UPT ;  /* 0x000000ff0400728c */ /* 0x000fe2000bf05070 */
[----:B------:R-:W-:Y:S01]  /*9bd0*/  IADD3 R39, P4, PT, R121, R39, RZ ;  /* 0x0000002779277210 */ /* 0x000fe20007f9e0ff */
[----:B------:R-:W-:-:S02]  /*9be0*/  UIADD3 UR33, UP3, UPT, UR7, UR33, URZ ;  /* 0x0000002107217290 */ /* 0x000fc4000ff7e0ff */
[----:B------:R-:W-:Y:S02]  /*9bf0*/  UIADD3 UR32, UP4, UPT, UR7, UR32, URZ ;  /* 0x0000002007207290 */ /* 0x000fe4000ff9e0ff */
[----:B------:R-:W-:Y:S02]  /*9c00*/  UIADD3 UR31, UP5, UPT, UR7, UR31, URZ ;  /* 0x0000001f071f7290 */ /* 0x000fe4000ffbe0ff */
[----:B------:R-:W-:Y:S02]  /*9c10*/  UIADD3 UR30, UP6, UPT, UR7, UR30, URZ ;  /* 0x0000001e071e7290 */ /* 0x000fe4000ffde0ff */
[----:B------:R-:W-:Y:S02]  /*9c20*/  UIADD3 UR29, UP1, UPT, UR7, UR29, URZ ;  /* 0x0000001d071d7290 */ /* 0x000fe4000ff3e0ff */
[----:B------:R-:W-:Y:S01]  /*9c30*/  UIADD3 UR28, UP2, UPT, UR7, UR28, URZ ;  /* 0x0000001c071c7290 */ /* 0x000fe2000ff5e0ff */
[----:B0-----:R-:W-:Y:S01]  /*9c40*/  IMAD.SHL.U32 R81, R81, 0x80, RZ ;  /* 0x0000008051517824 */ /* 0x001fe200078e00ff */
[----:B------:R-:W-:Y:S01]  /*9c50*/  UIADD3.X UR60, UPT, UPT, UR77, UR60, URZ, UP3, !UPT ;  /* 0x0000003c4d3c7290 */ /* 0x000fe20009ffe4ff */
[C---:B------:R-:W-:Y:S01]  /*9c60*/  IMAD.X R48, R115.reuse, 0x1, R48, P5 ;  /* 0x0000000173307824 */ /* 0x040fe200028e0630 */
[----:B------:R-:W-:Y:S01]  /*9c70*/  UIADD3.X UR61, UPT, UPT, UR77, UR61, URZ, UP4, !UPT ;  /* 0x0000003d4d3d7290 */ /* 0x000fe2000a7fe4ff */
[C---:B------:R-:W-:Y:S01]  /*9c80*/  IMAD.X R49, R115.reuse, 0x1, R49, P6 ;  /* 0x0000000173317824 */ /* 0x040fe200030e0631 */
[----:B------:R-:W-:Y:S01]  /*9c90*/  UIADD3.X UR62, UPT, UPT, UR77, UR62, URZ, UP5, !UPT ;  /* 0x0000003e4d3e7290 */ /* 0x000fe2000affe4ff */
[----:B------:R-:W-:Y:S01]  /*9ca0*/  IMAD.X R50, R115, 0x1, R50, P0 ;  /* 0x0000000173327824 */ /* 0x000fe200000e0632 */
[----:B------:R-:W-:-:S02]  /*9cb0*/  UIADD3.X UR63, UPT, UPT, UR77, UR63, URZ, UP6, !UPT ;  /* 0x0000003f4d3f7290 */ /* 0x000fc4000b7fe4ff */
[----:B------:R-:W-:Y:S02]  /*9cc0*/  UIADD3.X UR64, UPT, UPT, UR77, UR64, URZ, UP1, !UPT ;  /* 0x000000404d407290 */ /* 0x000fe40008ffe4ff */
[----:B------:R-:W-:Y:S01]  /*9cd0*/  UIADD3.X UR65, UPT, UPT, UR77, UR65, URZ, UP2, !UPT ;  /* 0x000000414d417290 */ /* 0x000fe200097fe4ff */
[C---:B------:R-:W-:Y:S01]  /*9ce0*/  IADD3 R41, P5, PT, R121.reuse, R41, RZ ;  /* 0x0000002979297210 */ /* 0x040fe20007fbe0ff */
[----:B------:R-:W-:Y:S01]  /*9cf0*/  UIADD3 UR27, UP3, UPT, UR7, UR27, URZ ;  /* 0x0000001b071b7290 */ /* 0x000fe2000ff7e0ff */
[C---:B------:R-:W-:Y:S01]  /*9d00*/  IADD3 R43, P6, PT, R121.reuse, R43, RZ ;  /* 0x0000002b792b7210 */ /* 0x040fe20007fde0ff */
[----:B------:R-:W-:Y:S01]  /*9d10*/  UIADD3 UR26, UP4, UPT, UR7, UR26, URZ ;  /* 0x0000001a071a7290 */ /* 0x000fe2000ff9e0ff */
[----:B------:R-:W-:Y:S01]  /*9d20*/  IADD3 R45, P0, PT, R121, R45, RZ ;  /* 0x0000002d792d7210 */ /* 0x000fe20007f1e0ff */
[----:B------:R-:W-:Y:S01]  /*9d30*/  UIADD3 UR25, UP5, UPT, UR7, UR25, URZ ;  /* 0x0000001907197290 */ /* 0x000fe2000ffbe0ff */
[----:B------:R-:W-:Y:S01]  /*9d40*/  IMAD.X R88, R115, 0x1, R88, P4 ;  /* 0x0000000173587824 */ /* 0x000fe200020e0658 */
[----:B------:R-:W-:-:S02]  /*9d50*/  UIADD3 UR24, UP6, UPT, UR7, UR24, URZ ;  /* 0x0000001807187290 */ /* 0x000fc4000ffde0ff */
[----:B------:R-:W-:Y:S02]  /*9d60*/  UIADD3 UR23, UP1, UPT, UR7, UR23, URZ ;  /* 0x0000001707177290 */ /* 0x000fe4000ff3e0ff */
[----:B------:R-:W-:Y:S01]  /*9d70*/  UIADD3 UR22, UP2, UPT, UR7, UR22, URZ ;  /* 0x0000001607167290 */ /* 0x000fe2000ff5e0ff */
[----:B------:R-:W-:Y:S01]  /*9d80*/  SHF.R.U32.HI R0, RZ, 0x5, R0 ;  /* 0x00000005ff007819 */ /* 0x000fe20000011600 */
[----:B------:R-:W-:Y:S02]  /*9d90*/  UIADD3.X UR66, UPT, UPT, UR77, UR66, URZ, UP3, !UPT ;  /* 0x000000424d427290 */ /* 0x000fe40009ffe4ff */
[----:B------:R-:W-:Y:S02]  /*9da0*/  UIADD3.X UR67, UPT, UPT, UR77, UR67, URZ, UP4, !UPT ;  /* 0x000000434d437290 */ /* 0x000fe4000a7fe4ff */
[----:B------:R-:W-:Y:S02]  /*9db0*/  UIADD3.X UR68, UPT, UPT, UR77, UR68, URZ, UP5, !UPT ;  /* 0x000000444d447290 */ /* 0x000fe4000affe4ff */
[----:B------:R-:W-:-:S02]  /*9dc0*/  UIADD3.X UR69, UPT, UPT, UR77, UR69, URZ, UP6, !UPT ;  /* 0x000000454d457290 */ /* 0x000fc4000b7fe4ff */
[----:B------:R-:W-:Y:S02]  /*9dd0*/  UIADD3.X UR70, UPT, UPT, UR77, UR70, URZ, UP1, !UPT ;  /* 0x000000464d467290 */ /* 0x000fe40008ffe4ff */
[----:B------:R-:W-:Y:S01]  /*9de0*/  UIADD3.X UR71, UPT, UPT, UR77, UR71, URZ, UP2, !UPT ;  /* 0x000000474d477290 */ /* 0x000fe200097fe4ff */
[----:B------:R-:W-:Y:S01]  /*9df0*/  SGXT.U32 R0, R0, 0x2 ;  /* 0x000000020000781a */ /* 0x000fe20000000000 */
[----:B------:R-:W-:Y:S01]  /*9e00*/  UIADD3 UR21, UP3, UPT, UR7, UR21, URZ ;  /* 0x0000001507157290 */ /* 0x000fe2000ff7e0ff */
[C---:B------:R-:W-:Y:S01]  /*9e10*/  IMAD.X R89, R115.reuse, 0x1, R89, P5 ;  /* 0x0000000173597824 */ /* 0x040fe200028e0659 */
[----:B------:R-:W-:Y:S01]  /*9e20*/  UIADD3 UR20, UP4, UPT, UR7, UR20, URZ ;  /* 0x0000001407147290 */ /* 0x000fe2000ff9e0ff */
[C---:B------:R-:W-:Y:S01]  /*9e30*/  IMAD.X R90, R115.reuse, 0x1, R90, P6 ;  /* 0x00000001735a7824 */ /* 0x040fe200030e065a */
[----:B------:R-:W-:Y:S01]  /*9e40*/  UIADD3 UR19, UP5, UPT, UR7, UR19, URZ ;  /* 0x0000001307137290 */ /* 0x000fe2000ffbe0ff */
[----:B------:R-:W-:Y:S01]  /*9e50*/  IMAD.X R91, R115, 0x1, R91, P0 ;  /* 0x00000001735b7824 */ /* 0x000fe200000e065b */
[----:B------:R-:W-:-:S02]  /*9e60*/  UIADD3 UR9, UP6, UPT, UR7, UR9, URZ ;  /* 0x0000000907097290 */ /* 0x000fc4000ffde0ff */
[----:B------:R-:W-:Y:S02]  /*9e70*/  UIADD3 UR8, UP1, UPT, UR7, UR8, URZ ;  /* 0x0000000807087290 */ /* 0x000fe4000ff3e0ff */
[----:B------:R-:W-:Y:S02]  /*9e80*/  UIADD3 UR5, UP2, UPT, UR7, UR5, URZ ;  /* 0x0000000507057290 */ /* 0x000fe4000ff5e0ff */
[----:B------:R-:W-:Y:S02]  /*9e90*/  UIADD3 UR18, UPT, UPT, UR18, -0x80, URZ ;  /* 0xffffff8012127890 */ /* 0x000fe4000fffe0ff */
[----:B------:R-:W-:Y:S02]  /*9ea0*/  UIADD3.X UR72, UPT, UPT, UR77, UR72, URZ, UP3, !UPT ;  /* 0x000000484d487290 */ /* 0x000fe40009ffe4ff */
[----:B------:R-:W-:Y:S02]  /*9eb0*/  UIADD3.X UR73, UPT, UPT, UR77, UR73, URZ, UP4, !UPT ;  /* 0x000000494d497290 */ /* 0x000fe4000a7fe4ff */
[----:B------:R-:W-:-:S02]  /*9ec0*/  UIADD3.X UR74, UPT, UPT, UR77, UR74, URZ, UP5, !UPT ;  /* 0x0000004a4d4a7290 */ /* 0x000fc4000affe4ff */
[----:B------:R-:W-:Y:S02]  /*9ed0*/  UIADD3.X UR75, UPT, UPT, UR77, UR75, URZ, UP6, !UPT ;  /* 0x0000004b4d4b7290 */ /* 0x000fe4000b7fe4ff */
[----:B------:R-:W-:Y:S02]  /*9ee0*/  UIADD3.X UR76, UPT, UPT, UR77, UR76, URZ, UP1, !UPT ;  /* 0x0000004c4d4c7290 */ /* 0x000fe40008ffe4ff */
[----:B------:R-:W-:Y:S01]  /*9ef0*/  UIADD3.X UR6, UPT, UPT, UR77, UR6, URZ, UP2, !UPT ;  /* 0x000000064d067290 */ /* 0x000fe200097fe4ff */
[C---:B---3--:R-:W-:Y:S02]  /*9f00*/  IADD3 R23, P3, PT, R121.reuse, R23, RZ ;  /* 0x0000001779177210 */ /* 0x048fe40007f7e0ff */
[----:B----4-:R-:W-:-:S03]  /*9f10*/  IADD3 R21, P2, PT, R121, R21, RZ ;  /* 0x0000001579157210 */ /* 0x010fc60007f5e0ff */
[----:B------:R-:W-:Y:S01]  /*9f20*/  IMAD.X R44, R115, 0x1, R44, P3 ;  /* 0x00000001732c7824 */ /* 0x000fe200018e062c */
[C---:B------:R-:W-:Y:S02]  /*9f30*/  IADD3 R37, P3, PT, R121.reuse, R37, RZ ;  /* 0x0000002579257210 */ /* 0x040fe40007f7e0ff */
[----:B------:R-:W-:Y:S01]  /*9f40*/  IADD3 R19, P1, PT, R121, R19, RZ ;  /* 0x0000001379137210 */ /* 0x000fe20007f3e0ff */
[----:B------:R-:W-:Y:S01]  /*9f50*/  IMAD.X R42, R115, 0x1, R42, P2 ;  /* 0x00000001732a7824 */ /* 0x000fe200010e062a */
[----:B------:R-:W-:-:S03]  /*9f60*/  IADD3 R35, P2, PT, R121, R35, RZ ;  /* 0x0000002379237210 */ /* 0x000fc60007f5e0ff */
[----:B------:R-:W-:Y:S01]  /*9f70*/  IMAD.X R40, R115, 0x1, R40, P1 ;  /* 0x0000000173287824 */ /* 0x000fe200008e0628 */
[----:B------:R-:W-:Y:S01]  /*9f80*/  IADD3 R33, P1, PT, R121, R33, RZ ;  /* 0x0000002179217210 */ /* 0x000fe20007f3e0ff */
[C---:B------:R-:W-:Y:S02]  /*9f90*/  IMAD.X R53, R115.reuse, 0x1, R53, P2 ;  /* 0x0000000173357824 */ /* 0x040fe400010e0635 */
[C---:B------:R-:W-:Y:S02]  /*9fa0*/  IMAD.X R55, R115.reuse, 0x1, R55, P3 ;  /* 0x0000000173377824 */ /* 0x040fe400018e0637 */
[----:B------:R-:W-:Y:S01]  /*9fb0*/  IMAD.X R52, R115, 0x1, R52, P1 ;  /* 0x0000000173347824 */ /* 0x000fe200008e0634 */
[C---:B------:R-:W-:Y:S02]  /*9fc0*/  IADD3 R47, P1, PT, R121.reuse, R47, RZ ;  /* 0x0000002f792f7210 */ /* 0x040fe40007f3e0ff */
[C---:B------:R-:W-:Y:S02]  /*9fd0*/  IADD3 R96, P3, PT, R121.reuse, R96, RZ ;  /* 0x0000006079607210 */ /* 0x040fe40007f7e0ff */
[----:B------:R-:W-:Y:S01]  /*9fe0*/  IADD3 R94, P2, PT, R121, R94, RZ ;  /* 0x0000005e795e7210 */ /* 0x000fe20007f5e0ff */
[----:B------:R-:W-:-:S02]  /*9ff0*/  IMAD.X R92, R115, 0x1, R92, P1 ;  /* 0x00000001735c7824 */ /* 0x000fc400008e065c */
[----:B------:R-:W-:Y:S01]  /*a000*/  IMAD.X R95, R115, 0x1, R95, P3 ;  /* 0x00000001735f7824 */ /* 0x000fe200018e065f */
[----:B------:R-:W-:Y:S01]  /*a010*/  IADD3 R51, P4, PT, R81, R51, RZ ;  /* 0x0000003351337210 */ /* 0x000fe20007f9e0ff */
[----:B------:R-:W-:-:S03]  /*a020*/  IMAD.X R93, R115, 0x1, R93, P2 ;  /* 0x00000001735d7824 */ /* 0x000fc600010e065d */
[----:B------:R-:W-:Y:S01]  /*a030*/  LEA.HI.X.SX32 R54, R81, R54, 0x1, P4 ;  /* 0x0000003651367211 */ /* 0x000fe200020f0eff */
[----:B-1----:R-:W-:Y:S08]  /*a040*/  BRA.U UP0, `(.L_x_2) ;  /* 0xffffffb100747547 */ /* 0x002ff0000b83ffff */
.L_x_1:
[----:B------:R-:W2:Y:S01]  /*a050*/  LDL.LU R68, [R1+0x8] ;  /* 0x0000080001447983 */ /* 0x000ea20000300800 */
[----:B------:R-:W-:Y:S01]  /*a060*/  F2FP.SATFINITE.E4M3.F32.PACK_AB_MERGE_C R74, R75, R74, RZ ;  /* 0x0000004a4b4a723e */ /* 0x000fe200048070ff */
[----:B------:R-:W1:Y:S01]  /*a070*/  S2UR UR5, SR_CgaCtaId ;  /* 0x00000000000579c3 */ /* 0x000e620000008800 */
[----:B------:R-:W-:Y:S01]  /*a080*/  F2FP.SATFINITE.E4M3.F32.PACK_AB_MERGE_C R59, R59, R58, RZ ;  /* 0x0000003a3b3b723e */ /* 0x000fe200048070ff */
[----:B------:R-:W3:Y:S01]  /*a090*/  LDL.LU R20, [R1+0x4] ;  /* 0x0000040001147983 */ /* 0x000ee20000300800 */
[----:B------:R-:W-:Y:S01]  /*a0a0*/  F2FP.SATFINITE.E4M3.F32.PACK_AB_MERGE_C R72, R73, R72, RZ ;  /* 0x000000484948723e */ /* 0x000fe200048070ff */
[----:B------:R-:W-:Y:S01]  /*a0b0*/  UMOV UR4, 0x400 ;  /* 0x0000040000047882 */ /* 0x000fe20000000000 */
[----:B------:R-:W-:Y:S01]  /*a0c0*/  F2FP.SATFINITE.E4M3.F32.PACK_AB_MERGE_C R57, R57, R56, RZ ;  /* 0x000000383939723e */ /* 0x000fe200048070ff */
[----:B------:R-:W4:Y:S01]  /*a0d0*/  S2R R69, SR_TID.X ;  /* 0x0000000000457919 */ /* 0x000f220000002100 */
[----:B------:R-:W-:Y:S01]  /*a0e0*/  LOP3.LUT R4, R74, 0xffff, RZ, 0xc0, !PT ;  /* 0x0000ffff4a047812 */ /* 0x000fe200078ec0ff */
[----:B------:R-:W0:Y:S01]  /*a0f0*/  LDCU.128 UR8, c[0x0][0x390] ;  /* 0x00007200ff0877ac */ /* 0x000e220008000c00 */
[----:B------:R-:W-:-:S02]  /*a100*/  LOP3.LUT R5, R59, 0xffff, RZ, 0xc0, !PT ;  /* 0x0000ffff3b057812 */ /* 0x000fc400078ec0ff */
[----:B0-----:R-:W-:Y:S01]  /*a110*/  LOP3.LUT R3, R72, 0xffff, RZ, 0xc0, !PT ;  /* 0x0000ffff48037812 */ /* 0x001fe200078ec0ff */
[----:B------:R-:W0:Y:S01]  /*a120*/  LDCU UR6, c[0x0][0x3b8] ;  /* 0x00007700ff0677ac */ /* 0x000e220008000800 */
[----:B------:R-:W-:Y:S02]  /*a130*/  LOP3.LUT R6, R57, 0xffff, RZ, 0xc0, !PT ;  /* 0x0000ffff39067812 */ /* 0x000fe400078ec0ff */
[----:B------:R-:W-:Y:S02]  /*a140*/  SHF.R.U32.HI R4, RZ, 0x8, R4 ;  /* 0x00000008ff047819 */ /* 0x000fe40000011604 */
[----:B------:R-:W-:Y:S02]  /*a150*/  SHF.R.U32.HI R5, RZ, 0x8, R5 ;  /* 0x00000008ff057819 */ /* 0x000fe40000011605 */
[----:B------:R-:W-:Y:S02]  /*a160*/  SHF.R.U32.HI R3, RZ, 0x8, R3 ;  /* 0x00000008ff037819 */ /* 0x000fe40000011603 */
[----:B------:R-:W-:-:S02]  /*a170*/  SHF.R.U32.HI R6, RZ, 0x8, R6 ;  /* 0x00000008ff067819 */ /* 0x000fc40000011606 */
[----:B------:R-:W-:Y:S01]  /*a180*/  PRMT R14, R5, 0x7604, R4 ;  /* 0x00007604050e7816 */ /* 0x000fe20000000004 */
[----:B-1----:R-:W-:Y:S01]  /*a190*/  ULEA UR4, UR5, UR4, 0x18 ;  /* 0x0000000405047291 */ /* 0x002fe2000f8ec0ff */
[----:B------:R-:W-:Y:S01]  /*a1a0*/  PRMT R12, R6, 0x7604, R3 ;  /* 0x00007604060c7816 */ /* 0x000fe20000000003 */
[----:B------:R-:W3:Y:S01]  /*a1b0*/  LDCU UR5, c[0x0][0x3b4] ;  /* 0x00007680ff0577ac */ /* 0x000ee20008000800 */
[----:B------:R-:W-:Y:S02]  /*a1c0*/  F2FP.SATFINITE.E4M3.F32.PACK_AB_MERGE_C R60, R61, R60, RZ ;  /* 0x0000003c3d3c723e */ /* 0x000fe400048070ff */
[----:B------:R-:W-:Y:S02]  /*a1d0*/  F2FP.SATFINITE.E4M3.F32.PACK_AB_MERGE_C R65, R65, R64, RZ ;  /* 0x000000404141723e */ /* 0x000fe400048070ff */
[----:B------:R-:W-:Y:S02]  /*a1e0*/  F2FP.SATFINITE.E4M3.F32.PACK_AB_MERGE_C R62, R63, R62, RZ ;  /* 0x0000003e3f3e723e */ /* 0x000fe400048070ff */
[----:B------:R-:W-:-:S02]  /*a1f0*/  F2FP.SATFINITE.E4M3.F32.PACK_AB_MERGE_C R67, R67, R66, RZ ;  /* 0x000000424343723e */ /* 0x000fc400048070ff */
[----:B------:R-:W-:Y:S02]  /*a200*/  PRMT R72, R57, 0x7604, R72 ;  /* 0x0000760439487816 */ /* 0x000fe40000000048 */
[----:B------:R-:W-:Y:S01]  /*a210*/  PRMT R74, R59, 0x7604, R74 ;  /* 0x000076043b4a7816 */ /* 0x000fe2000000004a */
[C---:B----4-:R-:W-:Y:S01]  /*a220*/  IMAD.SHL.U32 R7, R69.reuse, 0x20, RZ ;  /* 0x0000002045077824 */ /* 0x050fe200078e00ff */
[--C-:B------:R-:W-:Y:S01]  /*a230*/  SHF.R.S32.HI R4, RZ, 0x4, R69.reuse ;  /* 0x00000004ff047819 */ /* 0x100fe20000011445 */
[C---:B------:R-:W-:Y:S01]  /*a240*/  IMAD.SHL.U32 R6, R69.reuse, 0x8, RZ ;  /* 0x0000000845067824 */ /* 0x040fe200078e00ff */
[----:B------:R-:W-:Y:S01]  /*a250*/  SHF.R.S32.HI R8, RZ, 0x3, R69 ;  /* 0x00000003ff087819 */ /* 0x000fe20000011445 */
[----:B------:R-:W-:Y:S01]  /*a260*/  IMAD.SHL.U32 R5, R69, 0x4, RZ ;  /* 0x0000000445057824 */ /* 0x000fe200078e00ff */
[----:B------:R-:W-:Y:S02]  /*a270*/  LOP3.LUT R7, R7, 0x400, RZ, 0xc0, !PT ;  /* 0x0000040007077812 */ /* 0x000fe400078ec0ff */
[----:B------:R-:W-:-:S02]  /*a280*/  LOP3.LUT R3, R69, 0x40, RZ, 0xc0, !PT ;  /* 0x0000004045037812 */ /* 0x000fc400078ec0ff */
[----:B------:R-:W-:Y:S01]  /*a290*/  SGXT R4, R4, 0x1 ;  /* 0x000000010404781a */ /* 0x000fe20000000200 */
[----:B------:R-:W-:Y:S01]  /*a2a0*/  IMAD R7, R69, 0x8000, R7 ;  /* 0x0000800045077824 */ /* 0x000fe200078e0207 */
[----:B------:R-:W-:Y:S01]  /*a2b0*/  SGXT R8, R8, 0x1 ;  /* 0x000000010808781a */ /* 0x000fe20000000200 */
[----:B------:R-:W-:Y:S01]  /*a2c0*/  IMAD.SHL.U32 R3, R3, 0x4, RZ ;  /* 0x0000000403037824 */ /* 0x000fe200078e00ff */
[----:B------:R-:W-:Y:S02]  /*a2d0*/  LOP3.LUT R10, R4, 0x404, RZ, 0xc0, !PT ;  /* 0x00000404040a7812 */ /* 0x000fe400078ec0ff */
[----:B------:R-:W-:Y:S02]  /*a2e0*/  LOP3.LUT R9, R7, 0xffff, RZ, 0xc0, !PT ;  /* 0x0000ffff07097812 */ /* 0x000fe400078ec0ff */
[----:B------:R-:W-:Y:S02]  /*a2f0*/  LOP3.LUT R7, R8, 0x240, RZ, 0xc0, !PT ;  /* 0x0000024008077812 */ /* 0x000fe400078ec0ff */
[----:B------:R-:W-:-:S02]  /*a300*/  SHF.R.U32.HI R4, RZ, 0x9, R9 ;  /* 0x00000009ff047819 */ /* 0x000fc40000011609 */
[----:B------:R-:W-:Y:S02]  /*a310*/  LOP3.LUT R8, R7, 0x38, R6, 0xf8, !PT ;  /* 0x0000003807087812 */ /* 0x000fe400078ef806 */
[----:B------:R-:W-:Y:S02]  /*a320*/  LOP3.LUT R7, R3, 0xffff, R4, 0xf8, !PT ;  /* 0x0000ffff03077812 */ /* 0x000fe400078ef804 */
[----:B------:R-:W-:Y:S02]  /*a330*/  LOP3.LUT R10, R10, 0x80, R5, 0xf8, !PT ;  /* 0x000000800a0a7812 */ /* 0x000fe400078ef805 */
[----:B------:R-:W-:Y:S02]  /*a340*/  LOP3.LUT R3, R60, 0xffff, RZ, 0xc0, !PT ;  /* 0x0000ffff3c037812 */ /* 0x000fe400078ec0ff */
[----:B------:R-:W-:Y:S02]  /*a350*/  LOP3.LUT R6, R65, 0xffff, RZ, 0xc0, !PT ;  /* 0x0000ffff41067812 */ /* 0x000fe400078ec0ff */
[----:B------:R-:W-:-:S02]  /*a360*/  LOP3.LUT R4, R62, 0xffff, RZ, 0xc0, !PT ;  /* 0x0000ffff3e047812 */ /* 0x000fc400078ec0ff */
[----:B------:R-:W-:Y:S02]  /*a370*/  LOP3.LUT R5, R67, 0xffff, RZ, 0xc0, !PT ;  /* 0x0000ffff43057812 */ /* 0x000fe400078ec0ff */
[----:B------:R-:W-:Y:S02]  /*a380*/  SHF.R.U32.HI R3, RZ, 0x8, R3 ;  /* 0x00000008ff037819 */ /* 0x000fe40000011603 */
[----:B------:R-:W-:Y:S02]  /*a390*/  SHF.R.U32.HI R6, RZ, 0x8, R6 ;  /* 0x00000008ff067819 */ /* 0x000fe40000011606 */
[----:B------:R-:W-:Y:S02]  /*a3a0*/  SHF.R.U32.HI R4, RZ, 0x8, R4 ;  /* 0x00000008ff047819 */ /* 0x000fe40000011604 */
[----:B------:R-:W-:Y:S02]  /*a3b0*/  SHF.R.U32.HI R5, RZ, 0x8, R5 ;  /* 0x00000008ff057819 */ /* 0x000fe40000011605 */
[----:B------:R-:W-:-:S02]  /*a3c0*/  PRMT R15, R6, 0x7604, R3 ;  /* 0x00007604060f7816 */ /* 0x000fc40000000003 */
[----:B------:R-:W-:Y:S02]  /*a3d0*/  PRMT R6, R5, 0x7604, R4 ;  /* 0x0000760405067816 */ /* 0x000fe40000000004 */
[----:B------:R-:W-:Y:S02]  /*a3e0*/  PRMT R11, R65, 0x7604, R60 ;  /* 0x00007604410b7816 */ /* 0x000fe4000000003c */
[----:B------:R-:W-:Y:S02]  /*a3f0*/  PRMT R62, R67, 0x7604, R62 ;  /* 0x00007604433e7816 */ /* 0x000fe4000000003e */
[----:B------:R-:W-:-:S04]  /*a400*/  LOP3.LUT R9, R8, 0x40, R69, 0x78, !PT ;  /* 0x0000004008097812 */ /* 0x000fc800078e7845 */
[----:B------:R-:W-:Y:S01]  /*a410*/  LOP3.LUT R8, R10, R9, RZ, 0xfc, !PT ;  /* 0x000000090a087212 */ /* 0x000fe200078efcff */
[----:B------:R-:W-:Y:S03]  /*a420*/  BAR.SYNC.DEFER_BLOCKING 0x0 ;  /* 0x0000000000007b1d */ /* 0x000fe60000010000 */
[----:B------:R-:W-:Y:S02]  /*a430*/  LOP3.LUT R21, R8, 0x4, RZ, 0x3c, !PT ;  /* 0x0000000408157812 */ /* 0x000fe400078e3cff */
[C-C-:B-----5:R-:W-:Y:S02]  /*a440*/  LOP3.LUT R13, R2.reuse, 0x3c, R0.reuse, 0xfe, !PT ;  /* 0x0000003c020d7812 */ /* 0x160fe400078efe00 */
[C-C-:B------:R-:W-:Y:S02]  /*a450*/  LOP3.LUT R10, R2.reuse, 0x30, R0.reuse, 0xfe, !PT ;  /* 0x00000030020a7812 */ /* 0x140fe400078efe00 */
[----:B------:R-:W-:-:S02]  /*a460*/  LOP3.LUT R16, R2, 0x24, R0, 0xfe, !PT ;  /* 0x0000002402107812 */ /* 0x000fc400078efe00 */
[C-C-:B------:R-:W-:Y:S02]  /*a470*/  LOP3.LUT R17, R2.reuse, 0x20, R0.reuse, 0xfe, !PT ;  /* 0x0000002002117812 */ /* 0x140fe400078efe00 */
[C-C-:B------:R-:W-:Y:S02]  /*a480*/  LOP3.LUT R18, R2.reuse, 0x1c, R0.reuse, 0xfe, !PT ;  /* 0x0000001c02127812 */ /* 0x140fe400078efe00 */
[C-C-:B------:R-:W-:Y:S02]  /*a490*/  LOP3.LUT R19, R2.reuse, 0x18, R0.reuse, 0xfe, !PT ;  /* 0x0000001802137812 */ /* 0x140fe400078efe00 */
[----:B------:R-:W-:Y:S02]  /*a4a0*/  LOP3.LUT R9, R2, 0x14, R0, 0xfe, !PT ;  /* 0x0000001402097812 */ /* 0x000fe400078efe00 */
[----:B--2---:R-:W-:-:S04]  /*a4b0*/  LOP3.LUT R7, R7, 0x3c, R68, 0xf8, !PT ;  /* 0x0000003c07077812 */ /* 0x004fc800078ef844 */
[C---:B------:R-:W-:Y:S02]  /*a4c0*/  LOP3.LUT R3, R7.reuse, 0x40, RZ, 0x3c, !PT ;  /* 0x0000004007037812 */ /* 0x040fe400078e3cff */
[C---:B------:R-:W-:Y:S02]  /*a4d0*/  LOP3.LUT R4, R7.reuse, 0x4, RZ, 0x3c, !PT ;  /* 0x0000000407047812 */ /* 0x040fe400078e3cff */
[----:B------:R-:W-:Y:S01]  /*a4e0*/  LOP3.LUT R5, R7, 0x44, RZ, 0x3c, !PT ;  /* 0x0000004407057812 */ /* 0x000fe200078e3cff */
[----:B------:R-:W-:Y:S04]  /*a4f0*/  STS.U16 [R7+UR4], R72 ;  /* 0x0000004807007988 */ /* 0x000fe80008000404 */
[----:B------:R-:W-:Y:S04]  /*a500*/  STS.U16 [R7+UR4+0x80], R12 ;  /* 0x0000800c07007988 */ /* 0x000fe80008000404 */
[----:B------:R-:W-:Y:S04]  /*a510*/  STS.U16 [R3+UR4+0x200], R74 ;  /* 0x0002004a03007988 */ /* 0x000fe80008000404 */
[----:B------:R-:W-:Y:S04]  /*a520*/  STS.U16 [R3+UR4+0x280], R14 ;  /* 0x0002800e03007988 */ /* 0x000fe80008000404 */
[----:B------:R-:W-:Y:S04]  /*a530*/  STS.U16 [R4+UR4+0x400], R11 ;  /* 0x0004000b04007988 */ /* 0x000fe80008000404 */
[----:B------:R1:W-:Y:S04]  /*a540*/  STS.U16 [R4+UR4+0x480], R15 ;  /* 0x0004800f04007988 */ /* 0x0003e80008000404 */
[----:B------:R-:W-:Y:S04]  /*a550*/  STS.U16 [R5+UR4+0x600], R62 ;  /* 0x0006003e05007988 */ /* 0x000fe80008000404 */
[----:B------:R3:W-:Y:S01]  /*a560*/  STS.U16 [R5+UR4+0x680], R6 ;  /* 0x0006800605007988 */ /* 0x0007e20008000404 */
[----:B------:R-:W-:Y:S01]  /*a570*/  BAR.SYNC.DEFER_BLOCKING 0x0 ;  /* 0x0000000000007b1d */ /* 0x000fe20000010000 */
[----:B-1----:R-:W-:-:S05]  /*a580*/  LOP3.LUT R4, R2, R0, RZ, 0xfc, !PT ;  /* 0x0000000002047212 */ /* 0x002fca00078efcff */
[----:B------:R-:W1:Y:S04]  /*a590*/  LDS R22, [R8+UR4] ;  /* 0x0000000408167984 */ /* 0x000e680008000800 */
[----:B------:R-:W2:Y:S01]  /*a5a0*/  LDS R24, [R21+UR4] ;  /* 0x0000000415187984 */ /* 0x000ea20008000800 */
[----:B---3--:R-:W-:-:S03]  /*a5b0*/  IMAD R5, R20, UR5, RZ ;  /* 0x0000000514057c24 */ /* 0x008fc6000f8e02ff */
[----:B------:R3:W4:Y:S04]  /*a5c0*/  LDS R23, [R8+UR4+0x100] ;  /* 0x0001000408177984 */ /* 0x0007280008000800 */
[----:B------:R1:W2:Y:S01]  /*a5d0*/  LDS R25, [R21+UR4+0x100] ;  /* 0x0001000415197984 */ /* 0x0002a20008000800 */
[----:B------:R-:W-:Y:S01]  /*a5e0*/  LOP3.LUT R3, R2, 0x4, R0, 0xfe, !PT ;  /* 0x0000000402037812 */ /* 0x000fe200078efe00 */
[----:B0-----:R-:W-:Y:S01]  /*a5f0*/  IMAD R7, R4, UR6, RZ ;  /* 0x0000000604077c24 */ /* 0x001fe2000f8e02ff */
[----:B------:R-:W-:Y:S02]  /*a600*/  ISETP.GE.AND P0, PT, R20, UR10, PT ;  /* 0x0000000a14007c0c */ /* 0x000fe4000bf06270 */
[----:B------:R-:W-:Y:S01]  /*a610*/  IADD3 R33, P2, PT, R5, UR8, RZ ;  /* 0x0000000805217c10 */ /* 0x000fe2000ff5e0ff */
[----:B------:R-:W-:Y:S01]  /*a620*/  IMAD R20, R3, UR6, RZ ;  /* 0x0000000603147c24 */ /* 0x000fe2000f8e02ff */
[----:B------:R-:W-:-:S02]  /*a630*/  ISETP.LT.AND P1, PT, R4, UR11, !P0 ;  /* 0x0000000b04007c0c */ /* 0x000fc4000c721270 */
[----:B------:R-:W-:Y:S02]  /*a640*/  ISETP.LT.AND P4, PT, R3, UR11, !P0 ;  /* 0x0000000b03007c0c */ /* 0x000fe4000c781270 */
[----:B------:R-:W-:Y:S02]  /*a650*/  LEA.HI.X.SX32 R35, R5, UR9, 0x1, P2 ;  /* 0x0000000905237c11 */ /* 0x000fe400090f0eff */
[C-C-:B------:R-:W-:Y:S02]  /*a660*/  LOP3.LUT R14, R2.reuse, 0x38, R0.reuse, 0xfe, !PT ;  /* 0x00000038020e7812 */ /* 0x140fe400078efe00 */
[C-C-:B------:R-:W-:Y:S02]  /*a670*/  LOP3.LUT R11, R2.reuse, 0x34, R0.reuse, 0xfe, !PT ;  /* 0x00000034020b7812 */ /* 0x140fe400078efe00 */
[C-C-:B------:R-:W-:Y:S02]  /*a680*/  LOP3.LUT R12, R2.reuse, 0x2c, R0.reuse, 0xfe, !PT ;  /* 0x0000002c020c7812 */ /* 0x140fe400078efe00 */
[----:B------:R-:W-:-:S02]  /*a690*/  LOP3.LUT R15, R2, 0x28, R0, 0xfe, !PT ;  /* 0x00000028020f7812 */ /* 0x000fc400078efe00 */
[C---:B------:R-:W-:Y:S02]  /*a6a0*/  IADD3 R4, P2, PT, R7.reuse, R33, RZ ;  /* 0x0000002107047210 */ /* 0x040fe40007f5e0ff */
[C-C-:B------:R-:W-:Y:S02]  /*a6b0*/  LOP3.LUT R3, R2.reuse, 0x10, R0.reuse, 0xfe, !PT ;  /* 0x0000001002037812 */ /* 0x140fe400078efe00 */
[C-C-:B---3--:R-:W-:Y:S02]  /*a6c0*/  LOP3.LUT R8, R2.reuse, 0xc, R0.reuse, 0xfe, !PT ;  /* 0x0000000c02087812 */ /* 0x148fe400078efe00 */
[----:B------:R-:W-:Y:S02]  /*a6d0*/  LOP3.LUT R0, R2, 0x8, R0, 0xfe, !PT ;  /* 0x0000000802007812 */ /* 0x000fe400078efe00 */
[----:B------:R-:W-:Y:S02]  /*a6e0*/  LEA.HI.X.SX32 R5, R7, R35, 0x1, P2 ;  /* 0x0000002307057211 */ /* 0x000fe400010f0eff */
[C---:B------:R-:W-:Y:S01]  /*a6f0*/  ISETP.LT.AND P2, PT, R0.reuse, UR11, !P0 ;  /* 0x0000000b00007c0c */ /* 0x040fe2000c741270 */
[----:B------:R-:W-:Y:S01]  /*a700*/  IMAD R0, R0, UR6, RZ ;  /* 0x0000000600007c24 */ /* 0x000fe2000f8e02ff */
[----:B------:R-:W-:-:S02]  /*a710*/  IADD3 R6, P3, PT, R20, R33, RZ ;  /* 0x0000002114067210 */ /* 0x000fc40007f7e0ff */
[----:B-1----:R-:W-:Y:S02]  /*a720*/  PRMT R27, R22, 0x7770, RZ ;  /* 0x00007770161b7816 */ /* 0x002fe400000000ff */
[----:B------:R-:W-:Y:S01]  /*a730*/  IADD3 R2, P6, PT, R0, R33, RZ ;  /* 0x0000002100027210 */ /* 0x000fe20007fde0ff */
[C---:B------:R-:W-:Y:S01]  /*a740*/  IMAD R21, R3.reuse, UR6, RZ ;  /* 0x0000000603157c24 */ /* 0x040fe2000f8e02ff */
[-C--:B------:R-:W-:Y:S01]  /*a750*/  LEA.HI.X.SX32 R7, R20, R35.reuse, 0x1, P3 ;  /* 0x0000002314077211 */ /* 0x080fe200018f0eff */
[----:B------:R0:W-:Y:S01]  /*a760*/  @P1 STG.E.U8 desc[UR12][R4.64], R27 ;  /* 0x0000001b04001986 */ /* 0x0001e2000c10110c */
[----:B--2---:R-:W-:Y:S02]  /*a770*/  PRMT R29, R24, 0x7770, RZ ;  /* 0x00007770181d7816 */ /* 0x004fe400000000ff */
[----:B------:R-:W-:Y:S02]  /*a780*/  ISETP.LT.AND P3, PT, R3, UR11, !P0 ;  /* 0x0000000b03007c0c */ /* 0x000fe4000c761270 */
[----:B------:R-:W-:Y:S01]  /*a790*/  LEA.HI.X.SX32 R3, R0, R35, 0x1, P6 ;  /* 0x0000002300037211 */ /* 0x000fe200030f0eff */
[----:B------:R-:W-:Y:S01]  /*a7a0*/  IMAD R0, R9, UR6, RZ ;  /* 0x0000000609007c24 */ /* 0x000fe2000f8e02ff */
[----:B------:R1:W-:Y:S01]  /*a7b0*/  @P4 STG.E.U8 desc[UR12][R6.64], R29 ;  /* 0x0000001d06004986 */ /* 0x0003e2000c10110c */
[----:B------:R-:W-:Y:S01]  /*a7c0*/  IMAD R20, R8, UR6, RZ ;  /* 0x0000000608147c24 */ /* 0x000fe2000f8e02ff */
[----:B0-----:R-:W-:-:S02]  /*a7d0*/  PRMT R27, R22, 0x7772, RZ ;  /* 0x00007772161b7816 */ /* 0x001fc400000000ff */
[----:B------:R-:W-:Y:S02]  /*a7e0*/  ISETP.LT.AND P4, PT, R8, UR11, !P0 ;  /* 0x0000000b08007c0c */ /* 0x000fe4000c781270 */
[----:B------:R-:W-:Y:S01]  /*a7f0*/  ISETP.LT.AND P1, PT, R9, UR11, !P0 ;  /* 0x0000000b09007c0c */ /* 0x000fe2000c721270 */
[----:B------:R0:W-:Y:S01]  /*a800*/  @P2 STG.E.U8 desc[UR12][R2.64], R27 ;  /* 0x0000001b02002986 */ /* 0x0001e2000c10110c */
[-C--:B-1----:R-:W-:Y:S02]  /*a810*/  IADD3 R6, P2, PT, R0, R33.reuse, RZ ;  /* 0x0000002100067210 */ /* 0x082fe40007f5e0ff */
[-C--:B------:R-:W-:Y:S02]  /*a820*/  IADD3 R8, P5, PT, R20, R33.reuse, RZ ;  /* 0x0000002114087210 */ /* 0x080fe40007fbe0ff */
[----:B------:R-:W-:Y:S02]  /*a830*/  IADD3 R4, P6, PT, R21, R33, RZ ;  /* 0x0000002115047210 */ /* 0x000fe40007fde0ff */
[----:B------:R-:W-:-:S02]  /*a840*/  LEA.HI.X.SX32 R7, R0, R35, 0x1, P2 ;  /* 0x0000002300077211 */ /* 0x000fc400010f0eff */
[C---:B------:R-:W-:Y:S01]  /*a850*/  ISETP.LT.AND P2, PT, R19.reuse, UR11, !P0 ;  /* 0x0000000b13007c0c */ /* 0x040fe2000c741270 */
[----:B------:R-:W-:Y:S01]  /*a860*/  IMAD R19, R19, UR6, RZ ;  /* 0x0000000613137c24 */ /* 0x000fe2000f8e02ff */
[-C--:B------:R-:W-:Y:S02]  /*a870*/  LEA.HI.X.SX32 R9, R20, R35.reuse, 0x1, P5 ;  /* 0x0000002314097211 */ /* 0x080fe400028f0eff */
[----:B------:R-:W-:Y:S02]  /*a880*/  PRMT R29, R24, 0x7772, RZ ;  /* 0x00007772181d7816 */ /* 0x000fe400000000ff */
[----:B------:R-:W-:Y:S02]  /*a890*/  LEA.HI.X.SX32 R5, R21, R35, 0x1, P6 ;  /* 0x0000002315057211 */ /* 0x000fe400030f0eff */
[----:B----4-:R-:W-:Y:S02]  /*a8a0*/  PRMT R21, R23, 0x7770, RZ ;  /* 0x0000777017157816 */ /* 0x010fe400000000ff */
[----:B------:R-:W-:Y:S01]  /*a8b0*/  PRMT R31, R25, 0x7770, RZ ;  /* 0x00007770191f7816 */ /* 0x000fe200000000ff */
[----:B------:R-:W-:Y:S01]  /*a8c0*/  @P4 STG.E.U8 desc[UR12][R8.64], R29 ;  /* 0x0000001d08004986 */ /* 0x000fe2000c10110c */
[----:B0-----:R-:W-:-:S03]  /*a8d0*/  IADD3 R2, P5, PT, R19, R33, RZ ;  /* 0x0000002113027210 */ /* 0x001fc60007fbe0ff */
[----:B------:R0:W-:Y:S01]  /*a8e0*/  @P3 STG.E.U8 desc[UR12][R4.64], R21 ;  /* 0x0000001504003986 */ /* 0x0001e2000c10110c */
[----:B------:R-:W-:-:S03]  /*a8f0*/  ISETP.LT.AND P3, PT, R17, UR11, !P0 ;  /* 0x0000000b11007c0c */ /* 0x000fc6000c761270 */
[----:B------:R1:W-:Y:S01]  /*a900*/  @P1 STG.E.U8 desc[UR12][R6.64], R31 ;  /* 0x0000001f06001986 */ /* 0x0003e2000c10110c */
[C---:B------:R-:W-:Y:S01]  /*a910*/  ISETP.LT.AND P1, PT, R18.reuse, UR11, !P0 ;  /* 0x0000000b12007c0c */ /* 0x040fe2000c721270 */
[----:B------:R-:W-:Y:S01]  /*a920*/  IMAD R18, R18, UR6, RZ ;  /* 0x0000000612127c24 */ /* 0x000fe2000f8e02ff */
[----:B------:R-:W-:Y:S01]  /*a930*/  LEA.HI.X.SX32 R3, R19, R35, 0x1, P5 ;  /* 0x0000002313037211 */ /* 0x000fe200028f0eff */
[----:B------:R-:W-:Y:S01]  /*a940*/  IMAD R17, R17, UR6, RZ ;  /* 0x0000000611117c24 */ /* 0x000fe2000f8e02ff */
[C---:B------:R-:W-:Y:S01]  /*a950*/  ISETP.LT.AND P4, PT, R16.reuse, UR11, !P0 ;  /* 0x0000000b10007c0c */ /* 0x040fe2000c781270 */
[----:B------:R-:W-:Y:S01]  /*a960*/  IMAD R16, R16, UR6, RZ ;  /* 0x0000000610107c24 */ /* 0x000fe2000f8e02ff */
[----:B------:R-:W-:Y:S02]  /*a970*/  PRMT R19, R23, 0x7772, RZ ;  /* 0x0000777217137816 */ /* 0x000fe400000000ff */
[-C--:B0-----:R-:W-:Y:S02]  /*a980*/  IADD3 R4, P6, PT, R18, R33.reuse, RZ ;  /* 0x0000002112047210 */ /* 0x081fe40007fde0ff */
[-C--:B-1----:R-:W-:Y:S01]  /*a990*/  IADD3 R6, P5, PT, R17, R33.reuse, RZ ;  /* 0x0000002111067210 */ /* 0x082fe20007fbe0ff */
[----:B------:R-:W-:Y:S01]  /*a9a0*/  @P2 STG.E.U8 desc[UR12][R2.64], R19 ;  /* 0x0000001302002986 */ /* 0x000fe2000c10110c */
[----:B------:R-:W-:-:S02]  /*a9b0*/  IADD3 R8, P2, PT, R16, R33, RZ ;  /* 0x0000002110087210 */ /* 0x000fc40007f5e0ff */
[-C--:B------:R-:W-:Y:S02]  /*a9c0*/  LEA.HI.X.SX32 R5, R18, R35.reuse, 0x1, P6 ;  /* 0x0000002312057211 */ /* 0x080fe400030f0eff */
[----:B------:R-:W-:Y:S02]  /*a9d0*/  PRMT R21, R25, 0x7772, RZ ;  /* 0x0000777219157816 */ /* 0x000fe400000000ff */
[-C--:B------:R-:W-:Y:S02]  /*a9e0*/  LEA.HI.X.SX32 R7, R17, R35.reuse, 0x1, P5 ;  /* 0x0000002311077211 */ /* 0x080fe400028f0eff */
[----:B------:R-:W-:Y:S02]  /*a9f0*/  PRMT R27, R22, 0x7771, RZ ;  /* 0x00007771161b7816 */ /* 0x000fe400000000ff */
[----:B------:R-:W-:Y:S02]  /*aa00*/  LEA.HI.X.SX32 R9, R16, R35, 0x1, P2 ;  /* 0x0000002310097211 */ /* 0x000fe400010f0eff */
[----:B------:R-:W-:Y:S01]  /*aa10*/  PRMT R29, R24, 0x7771, RZ ;  /* 0x00007771181d7816 */ /* 0x000fe200000000ff */
[----:B------:R0:W-:Y:S04]  /*aa20*/  @P1 STG.E.U8 desc[UR12][R4.64], R21 ;  /* 0x0000001504001986 */ /* 0x0001e8000c10110c */
[----:B------:R1:W-:Y:S04]  /*aa30*/  @P3 STG.E.U8 desc[UR12][R6.64], R27 ;  /* 0x0000001b06003986 */ /* 0x0003e8000c10110c */
[----:B------:R2:W-:Y:S01]  /*aa40*/  @P4 STG.E.U8 desc[UR12][R8.64], R29 ;  /* 0x0000001d08004986 */ /* 0x0005e2000c10110c */
[C---:B------:R-:W-:Y:S01]  /*aa50*/  ISETP.LT.AND P4, PT, R12.reuse, UR11, !P0 ;  /* 0x0000000b0c007c0c */ /* 0x040fe2000c781270 */
[----:B------:R-:W-:-:S02]  /*aa60*/  IMAD R12, R12, UR6, RZ ;  /* 0x000000060c0c7c24 */ /* 0x000fc4000f8e02ff */
[----:B------:R-:W-:Y:S02]  /*aa70*/  IMAD R0, R10, UR6, RZ ;  /* 0x000000060a007c24 */ /* 0x000fe4000f8e02ff */
[----:B------:R-:W-:Y:S01]  /*aa80*/  IMAD R17, R14, UR6, RZ ;  /* 0x000000060e117c24 */ /* 0x000fe2000f8e02ff */
[-C--:B0-----:R-:W-:Y:S02]  /*aa90*/  IADD3 R4, P1, PT, R12, R33.reuse, RZ ;  /* 0x000000210c047210 */ /* 0x081fe40007f3e0ff */
[C---:B------:R-:W-:Y:S01]  /*aaa0*/  ISETP.LT.AND P5, PT, R15.reuse, UR11, !P0 ;  /* 0x0000000b0f007c0c */ /* 0x040fe2000c7a1270 */
[----:B------:R-:W-:Y:S01]  /*aab0*/  IMAD R15, R15, UR6, RZ ;  /* 0x000000060f0f7c24 */ /* 0x000fe2000f8e02ff */
[----:B-1----:R-:W-:Y:S02]  /*aac0*/  IADD3 R6, P2, PT, R0, R33, RZ ;  /* 0x0000002100067210 */ /* 0x002fe40007f5e0ff */
[----:B------:R-:W-:Y:S02]  /*aad0*/  ISETP.LT.AND P3, PT, R10, UR11, !P0 ;  /* 0x0000000b0a007c0c */ /* 0x000fe4000c761270 */
[----:B------:R-:W-:-:S02]  /*aae0*/  LEA.HI.X.SX32 R5, R12, R35, 0x1, P1 ;  /* 0x000000230c057211 */ /* 0x000fc400008f0eff */
[----:B------:R-:W-:Y:S01]  /*aaf0*/  IADD3 R10, P1, PT, R17, R33, RZ ;  /* 0x00000021110a7210 */ /* 0x000fe20007f3e0ff */
[----:B------:R-:W-:Y:S01]  /*ab00*/  IMAD R16, R11, UR6, RZ ;  /* 0x000000060b107c24 */ /* 0x000fe2000f8e02ff */
[----:B------:R-:W-:Y:S02]  /*ab10*/  LEA.HI.X.SX32 R7, R0, R35, 0x1, P2 ;  /* 0x0000002300077211 */ /* 0x000fe400010f0eff */
[----:B------:R-:W-:Y:S02]  /*ab20*/  IADD3 R2, P6, PT, R15, R33, RZ ;  /* 0x000000210f027210 */ /* 0x000fe40007fde0ff */
[----:B------:R-:W-:Y:S02]  /*ab30*/  ISETP.LT.AND P2, PT, R11, UR11, !P0 ;  /* 0x0000000b0b007c0c */ /* 0x000fe4000c741270 */
[----:B------:R-:W-:Y:S02]  /*ab40*/  LEA.HI.X.SX32 R11, R17, R35, 0x1, P1 ;  /* 0x00000023110b7211 */ /* 0x000fe400008f0eff */
[----:B------:R-:W-:-:S02]  /*ab50*/  ISETP.LT.AND P1, PT, R14, UR11, !P0 ;  /* 0x0000000b0e007c0c */ /* 0x000fc4000c721270 */
[----:B------:R-:W-:Y:S02]  /*ab60*/  ISETP.LT.AND P0, PT, R13, UR11, !P0 ;  /* 0x0000000b0d007c0c */ /* 0x000fe4000c701270 */
[----:B------:R-:W-:Y:S02]  /*ab70*/  LEA.HI.X.SX32 R3, R15, R35, 0x1, P6 ;  /* 0x000000230f037211 */ /* 0x000fe400030f0eff */
[----:B--2---:R-:W-:Y:S02]  /*ab80*/  IADD3 R8, P6, PT, R16, R33, RZ ;  /* 0x0000002110087210 */ /* 0x004fe40007fde0ff */
[----:B------:R-:W-:Y:S02]  /*ab90*/  PRMT R15, R22, 0x7773, RZ ;  /* 0x00007773160f7816 */ /* 0x000fe400000000ff */
[----:B------:R-:W-:Y:S01]  /*aba0*/  PRMT R17, R24, 0x7773, RZ ;  /* 0x0000777318117816 */ /* 0x000fe200000000ff */
[----:B------:R-:W-:Y:S01]  /*abb0*/  IMAD R18, R13, UR6, RZ ;  /* 0x000000060d127c24 */ /* 0x000fe2000f8e02ff */
[----:B------:R-:W-:-:S02]  /*abc0*/  PRMT R19, R23, 0x7771, RZ ;  /* 0x0000777117137816 */ /* 0x000fc400000000ff */
[----:B------:R-:W-:Y:S02]  /*abd0*/  LEA.HI.X.SX32 R9, R16, R35, 0x1, P6 ;  /* 0x0000002310097211 */ /* 0x000fe400030f0eff */
[----:B------:R-:W-:Y:S01]  /*abe0*/  PRMT R21, R25, 0x7771, RZ ;  /* 0x0000777119157816 */ /* 0x000fe200000000ff */
[----:B------:R0:W-:Y:S01]  /*abf0*/  @P5 STG.E.U8 desc[UR12][R2.64], R15 ;  /* 0x0000000f02005986 */ /* 0x0001e2000c10110c */
[----:B------:R-:W-:-:S03]  /*ac00*/  PRMT R23, R23, 0x7773, RZ ;  /* 0x0000777317177816 */ /* 0x000fc600000000ff */
[----:B------:R0:W-:Y:S01]  /*ac10*/  @P4 STG.E.U8 desc[UR12][R4.64], R17 ;  /* 0x0000001104004986 */ /* 0x0001e2000c10110c */
[----:B------:R-:W-:-:S03]  /*ac20*/  IADD3 R12, P6, PT, R18, R33, RZ ;  /* 0x00000021120c7210 */ /* 0x000fc60007fde0ff */
[----:B------:R0:W-:Y:S04]  /*ac30*/  @P3 STG.E.U8 desc[UR12][R6.64], R19 ;  /* 0x0000001306003986 */ /* 0x0001e8000c10110c */
[----:B------:R0:W-:Y:S01]  /*ac40*/  @P2 STG.E.U8 desc[UR12][R8.64], R21 ;  /* 0x0000001508002986 */ /* 0x0001e2000c10110c */
[----:B------:R-:W-:-:S03]  /*ac50*/  LEA.HI.X.SX32 R13, R18, R35, 0x1, P6 ;  /* 0x00000023120d7211 */ /* 0x000fc600030f0eff */
[----:B------:R0:W-:Y:S01]  /*ac60*/  @P1 STG.E.U8 desc[UR12][R10.64], R23 ;  /* 0x000000170a001986 */ /* 0x0001e2000c10110c */
[----:B------:R-:W-:Y:S01]  /*ac70*/  PRMT R25, R25, 0x7773, RZ ;  /* 0x0000777319197816 */ /* 0x000fe200000000ff */
[----:B------:R-:W-:Y:S06]  /*ac80*/  @!P0 EXIT ;  /* 0x000000000000894d */ /* 0x000fec0003800000 */
[----:B------:R-:W-:Y:S01]  /*ac90*/  STG.E.U8 desc[UR12][R12.64], R25 ;  /* 0x000000190c007986 */ /* 0x000fe2000c10110c */
[----:B------:R-:W-:Y:S05]  /*aca0*/  EXIT ;  /* 0x000000000000794d */ /* 0x000fea0003800000 */
.L_x_3:
[----:B------:R-:W-:-:S00]  /*acb0*/  BRA `(.L_x_3) ;  /* 0xfffffffc00fc7947 */ /* 0x000fc0000383ffff */
[----:B------:R-:W-:-:S00]  /*acc0*/  NOP ;  /* 0x0000000000007918 */ /* 0x000fc00000000000 */
        /* <DEDUP_REMOVED lines=11> */
.L_x_4:


//--------------------- .nv.shared.matmul_kernel  --------------------------
	.section	.nv.shared.matmul_kernel,"aw",@nobits
	.sectionflags	@""
	.align	16
	.zero		1024


//--------------------- .nv.shared.reserved.0     --------------------------
	.section	.nv.shared.reserved.0,"aw",@nobits
	.weak		__nv_reservedSMEM_offset_0_alias
	.size		__nv_reservedSMEM_offset_0_alias, 0, 64
	.other		__nv_reservedSMEM_offset_0_alias,@"STO_CUDA_RESERVED_SHARED STV_DEFAULT"
__nv_reservedSMEM_offset_0_alias:
	.zero		0
	.zero		64


//--------------------- .nv.constant0.matmul_kernel --------------------------
	.section	.nv.constant0.matmul_kernel,"a",@progbits
	.sectionflags	@""
	.align	4
.nv.constant0.matmul_kernel:
	.zero		976


//--------------------- SYMBOLS --------------------------

	.type		.nv.reservedSmem.offset0,@object
	.size		.nv.reservedSmem.offset0,0x4
	.type		.nv.reservedSmem.cap,@object
	.size		.nv.reservedSmem.cap,0x4
